def gluon_tcgen05(
    a_ptr,
    b_ptr,
    c_ptr,
    M,
    N,
    K,
    stride_am,
    stride_bk,
    stride_cm,
    BLOCK_M: gl.constexpr,
    BLOCK_N: gl.constexpr,
    BLOCK_K: gl.constexpr,
    DTYPE: gl.constexpr,
    A_LAYOUT: gl.constexpr,
    B_LAYOUT: gl.constexpr,
    C_LAYOUT: gl.constexpr,
    B_SHAPE: gl.constexpr,
    TMEM_LAYOUT: gl.constexpr,
    TMEM_REG: gl.constexpr,
    TRANS_B: gl.constexpr,
    NUM_BUFFERS: gl.constexpr,
):
    a_desc = tma.make_tensor_descriptor(
        a_ptr, [M, K], [stride_am, 1], [BLOCK_M, BLOCK_K], A_LAYOUT
    )
    b_desc = tma.make_tensor_descriptor(
        b_ptr,
        [N, K] if TRANS_B else [K, N],
        [stride_bk, 1],
        B_SHAPE,
        B_LAYOUT,
    )
    c_desc = tma.make_tensor_descriptor(
        c_ptr, [M, N], [stride_cm, 1], [BLOCK_M, BLOCK_N], C_LAYOUT
    )

    a_bufs = gl.allocate_shared_memory(
        DTYPE, [NUM_BUFFERS, BLOCK_M, BLOCK_K], A_LAYOUT
    )
    b_bufs = gl.allocate_shared_memory(DTYPE, [NUM_BUFFERS] + B_SHAPE, B_LAYOUT)

    pid_m = gl.program_id(0)
    pid_n = gl.program_id(1)
    off_m = pid_m * BLOCK_M
    off_n = pid_n * BLOCK_N

    tma_bars = gl.allocate_shared_memory(
        gl.int64, [NUM_BUFFERS, 1], mbarrier.MBarrierLayout()
    )
    mma_bars = gl.allocate_shared_memory(
        gl.int64, [NUM_BUFFERS, 1], mbarrier.MBarrierLayout()
    )
    for i in gl.static_range(NUM_BUFFERS):
        mbarrier.init(tma_bars.index(i), count=1)
        mbarrier.init(mma_bars.index(i), count=1)

    acc_tmem = allocate_tensor_memory(gl.float32, [BLOCK_M, BLOCK_N], TMEM_LAYOUT)
    idx = 0
    phase = 0
    use_acc = False
    for k in range(0, K, BLOCK_K):
        a = a_bufs.index(idx)
        b = b_bufs.index(idx)
        tma_bar = tma_bars.index(idx)
        mma_bar = mma_bars.index(idx)
        mbarrier.expect(
            tma_bar, a_desc.block_type.nbytes + b_desc.block_type.nbytes
        )
        tma.async_copy_global_to_shared(a_desc, [off_m, k], tma_bar, a)
        tma.async_copy_global_to_shared(
            b_desc, [off_n, k] if TRANS_B else [k, off_n], tma_bar, b
        )
        mbarrier.wait(tma_bar, phase=phase)

        if TRANS_B:
            b = b.permute((1, 0))
        tcgen05_mma(a, b, acc_tmem, use_acc=use_acc)
        tcgen05_commit(mma_bar)
        mbarrier.wait(mma_bar, phase=phase)
        use_acc = True

        idx += 1
        if idx == NUM_BUFFERS:
            idx = 0
            phase ^= 1

    for i in gl.static_range(NUM_BUFFERS):
        mbarrier.invalidate(tma_bars.index(i))
        mbarrier.invalidate(mma_bars.index(i))

    acc = acc_tmem.load(TMEM_REG)
    c_smem = gl.allocate_shared_memory(DTYPE, [BLOCK_M, BLOCK_N], C_LAYOUT)
    c_smem.store(acc.to(DTYPE))
    fence_async_shared()
    tma.async_copy_shared_to_global(c_desc, [off_m, off_n], c_smem)
    tma.store_wait(pendings=0)

# config = {"BLOCK_K": 32, "BLOCK_M": 64, "BLOCK_N": 128, "arch": "sm_100", "dtype": "fp16", "num_buffers": 4, "num_warps": 4, "trans_b": 1}
# arch = sm_100


// ===== COMPILED SASS (sm_100a) =====

	.target	sm_100a

	.elftype	@"ET_EXEC"


//--------------------- .note.nv.tkinfo           --------------------------
	.section	.note.nv.tkinfo,"",@"SHT_NOTE"
	.sectionflags	@"SHF_NOTE_NV_TKINFO"
	.tkinfo
        /*0018*/ 	.word	0x00000081
        /*0030*/ 	.string	""
        /*0030*/ 	.string	"ptxas-blackwell"
        /*0030*/ 	.string	"Cuda compilation tools, release 12.9, V12.9.86"
        /*0030*/ 	.string	"Build cuda_12.9.r12.9/compiler.36037853_0"
        /*0030*/ 	.string	"-v  -suppress-debug-info  -lineinfo  -arch sm_100a "



//--------------------- .note.nv.cuver            --------------------------
	.section	.note.nv.cuver,"",@"SHT_NOTE"
	.sectionflags	@"SHF_NOTE_NV_CUVER"
        /*0018*/ 	.short	0x0001
        /*001a*/ 	.short	0x0064
        /*001c*/ 	.short	0x0001
        /*001e*/ 	.short	0x0000
        /*0020*/ 	.short	0x0001
        /*0022*/ 	.short	0x0000


//--------------------- .nv.info                  --------------------------
	.section	.nv.info,"",@"SHT_CUDA_INFO"
	.align	4


	//----- nvinfo : EIATTR_REGCOUNT
	.align		4
        /*0000*/ 	.byte	0x04, 0x2f
        /*0002*/ 	.short	(.L_4 - .L_3)
	.align		4
.L_3:
        /*0004*/ 	.word	index@(gluon_tcgen05)
        /*0008*/ 	.word	0x00000047


	//----- nvinfo : EIATTR_FRAME_SIZE
	.align		4
.L_4:
        /*000c*/ 	.byte	0x04, 0x11
        /*000e*/ 	.short	(.L_6 - .L_5)
	.align		4
.L_5:
        /*0010*/ 	.word	index@($__internal_2_$__cuda_sm10x_tcgen05_guardrail_trap_unallocated_columns_being_dealloced)
        /*0014*/ 	.word	0x00000000


	//----- nvinfo : EIATTR_FRAME_SIZE
	.align		4
.L_6:
        /*0018*/ 	.byte	0x04, 0x11
        /*001a*/ 	.short	(.L_8 - .L_7)
	.align		4
.L_7:
        /*001c*/ 	.word	index@($__internal_1_$__cuda_sm10x_tcgen05_guardrail_trap_phase_invalid_during_alloc)
        /*0020*/ 	.word	0x00000000


	//----- nvinfo : EIATTR_FRAME_SIZE
	.align		4
.L_8:
        /*0024*/ 	.byte	0x04, 0x11
        /*0026*/ 	.short	(.L_10 - .L_9)
	.align		4
.L_9:
        /*0028*/ 	.word	index@($__internal_0_$__cuda_sm10x_tcgen05_guardrail_trap_col_being_dealloced_not_returned_by_alloc)
        /*002c*/ 	.word	0x00000000


	//----- nvinfo : EIATTR_FRAME_SIZE
	.align		4
.L_10:
        /*0030*/ 	.byte	0x04, 0x11
        /*0032*/ 	.short	(.L_12 - .L_11)
	.align		4
.L_11:
        /*0034*/ 	.word	index@(gluon_tcgen05)
        /*0038*/ 	.word	0x00000000


	//----- nvinfo : EIATTR_MIN_STACK_SIZE
	.align		4
.L_12:
        /*003c*/ 	.byte	0x04, 0x12
        /*003e*/ 	.short	(.L_14 - .L_13)
	.align		4
.L_13:
        /*0040*/ 	.word	index@(gluon_tcgen05)
        /*0044*/ 	.word	0x00000000
.L_14:


//--------------------- .nv.info.gluon_tcgen05    --------------------------
	.section	.nv.info.gluon_tcgen05,"",@"SHT_CUDA_INFO"
	.sectionflags	@""
	.align	4


	//----- nvinfo : EIATTR_CUDA_API_VERSION
	.align		4
        /*0000*/ 	.byte	0x04, 0x37
        /*0002*/ 	.short	(.L_16 - .L_15)
.L_15:
        /*0004*/ 	.word	0x00000081


	//----- nvinfo : EIATTR_KPARAM_INFO
	.align		4
.L_16:
        /*0008*/ 	.byte	0x04, 0x17
        /*000a*/ 	.short	(.L_18 - .L_17)
.L_17:
        /*000c*/ 	.word	0x00000000
        /*0010*/ 	.short	0x000a
        /*0012*/ 	.short	0x0048
        /*0014*/ 	.byte	0x00, 0xf4, 0x21, 0x00


	//----- nvinfo : EIATTR_KPARAM_INFO
	.align		4
.L_18:
        /*0018*/ 	.byte	0x04, 0x17
        /*001a*/ 	.short	(.L_20 - .L_19)
.L_19:
        /*001c*/ 	.word	0x00000000
        /*0020*/ 	.short	0x0009
        /*0022*/ 	.short	0x0040
        /*0024*/ 	.byte	0x00, 0xf4, 0x21, 0x00


	//----- nvinfo : EIATTR_KPARAM_INFO
	.align		4
.L_20:
        /*0028*/ 	.byte	0x04, 0x17
        /*002a*/ 	.short	(.L_22 - .L_21)
.L_21:
        /*002c*/ 	.word	0x00000000
        /*0030*/ 	.short	0x0008
        /*0032*/ 	.short	0x0038
        /*0034*/ 	.byte	0x00, 0xf0, 0x21, 0x00


	//----- nvinfo : EIATTR_KPARAM_INFO
	.align		4
.L_22:
        /*0038*/ 	.byte	0x04, 0x17
        /*003a*/ 	.short	(.L_24 - .L_23)
.L_23:
        /*003c*/ 	.word	0x00000000
        /*0040*/ 	.short	0x0007
        /*0042*/ 	.short	0x0030
        /*0044*/ 	.byte	0x00, 0xf0, 0x21, 0x00


	//----- nvinfo : EIATTR_KPARAM_INFO
	.align		4
.L_24:
        /*0048*/ 	.byte	0x04, 0x17
        /*004a*/ 	.short	(.L_26 - .L_25)
.L_25:
        /*004c*/ 	.word	0x00000000
        /*0050*/ 	.short	0x0006
        /*0052*/ 	.short	0x0028
        /*0054*/ 	.byte	0x00, 0xf0, 0x21, 0x00


	//----- nvinfo : EIATTR_KPARAM_INFO
	.align		4
.L_26:
        /*0058*/ 	.byte	0x04, 0x17
        /*005a*/ 	.short	(.L_28 - .L_27)
.L_27:
        /*005c*/ 	.word	0x00000000
        /*0060*/ 	.short	0x0005
        /*0062*/ 	.short	0x0020
        /*0064*/ 	.byte	0x00, 0xf0, 0x11, 0x00


	//----- nvinfo : EIATTR_KPARAM_INFO
	.align		4
.L_28:
        /*0068*/ 	.byte	0x04, 0x17
        /*006a*/ 	.short	(.L_30 - .L_29)
.L_29:
        /*006c*/ 	.word	0x00000000
        /*0070*/ 	.short	0x0004
        /*0072*/ 	.short	0x001c
        /*0074*/ 	.byte	0x00, 0xf0, 0x11, 0x00


	//----- nvinfo : EIATTR_KPARAM_INFO
	.align		4
.L_30:
        /*0078*/ 	.byte	0x04, 0x17
        /*007a*/ 	.short	(.L_32 - .L_31)
.L_31:
        /*007c*/ 	.word	0x00000000
        /*0080*/ 	.short	0x0003
        /*0082*/ 	.short	0x0018
        /*0084*/ 	.byte	0x00, 0xf0, 0x11, 0x00


	//----- nvinfo : EIATTR_KPARAM_INFO
	.align		4
.L_32:
        /*0088*/ 	.byte	0x04, 0x17
        /*008a*/ 	.short	(.L_34 - .L_33)
.L_33:
        /*008c*/ 	.word	0x00000000
        /*0090*/ 	.short	0x0002
        /*0092*/ 	.short	0x0010
        /*0094*/ 	.byte	0x00, 0xf4, 0x21, 0x00


	//----- nvinfo : EIATTR_KPARAM_INFO
	.align		4
.L_34:
        /*0098*/ 	.byte	0x04, 0x17
        /*009a*/ 	.short	(.L_36 - .L_35)
.L_35:
        /*009c*/ 	.word	0x00000000
        /*00a0*/ 	.short	0x0001
        /*00a2*/ 	.short	0x0008
        /*00a4*/ 	.byte	0x00, 0xf4, 0x21, 0x00


	//----- nvinfo : EIATTR_KPARAM_INFO
	.align		4
.L_36:
        /*00a8*/ 	.byte	0x04, 0x17
        /*00aa*/ 	.short	(.L_38 - .L_37)
.L_37:
        /*00ac*/ 	.word	0x00000000
        /*00b0*/ 	.short	0x0000
        /*00b2*/ 	.short	0x0000
        /*00b4*/ 	.byte	0x00, 0xf4, 0x21, 0x00


	//----- nvinfo : EIATTR_AT_ENTRY_FRAGMENTS
	.align		4
.L_38:
        /*00b8*/ 	.byte	0x04, 0x4f
        /*00ba*/ 	.short	(.L_40 - .L_39)


	//   ....[0]....
.L_39:
        /*00bc*/ 	.word	0x00000004


	//----- nvinfo : EIATTR_RESERVED_SMEM_USED
	.align		4
.L_40:
        /*00c0*/ 	.byte	0x01, 0x41
	.zero		2


	//----- nvinfo : EIATTR_SPARSE_MMA_MASK
	.align		4
        /*00c4*/ 	.byte	0x03, 0x50
        /*00c6*/ 	.short	0x0000


	//----- nvinfo : EIATTR_TCGEN05_1CTA_USED
	.align		4
        /*00c8*/ 	.byte	0x01, 0x51
	.zero		2


	//----- nvinfo : EIATTR_MAXREG_COUNT
	.align		4
        /*00cc*/ 	.byte	0x03, 0x1b
        /*00ce*/ 	.short	0x00ff


	//----- nvinfo : EIATTR_NUM_BARRIERS
	.align		4
        /*00d0*/ 	.byte	0x02, 0x4c
        /*00d2*/ 	.byte	0x01
	.zero		1


	//----- nvinfo : EIATTR_INT_WARP_WIDE_INSTR_OFFSETS
	.align		4
        /*00d4*/ 	.byte	0x04, 0x31
        /*00d6*/ 	.short	(.L_42 - .L_41)


	//   ....[0]....
.L_41:
        /*00d8*/ 	.word	0x00001750


	//   ....[1]....
        /*00dc*/ 	.word	0x00001770


	//   ....[2]....
        /*00e0*/ 	.word	0x000017f0


	//   ....[3]....
        /*00e4*/ 	.word	0x00001bb0


	//   ....[4]....
        /*00e8*/ 	.word	0x00001bc0


	//   ....[5]....
        /*00ec*/ 	.word	0x00001c20


	//   ....[6]....
        /*00f0*/ 	.word	0x00001c30


	//   ....[7]....
        /*00f4*/ 	.word	0x00001e60


	//   ....[8]....
        /*00f8*/ 	.word	0x00001e70


	//   ....[9]....
        /*00fc*/ 	.word	0x00001ff0


	//   ....[10]....
        /*0100*/ 	.word	0x00002020


	//   ....[11]....
        /*0104*/ 	.word	0x00002050


	//   ....[12]....
        /*0108*/ 	.word	0x00002070


	//   ....[13]....
        /*010c*/ 	.word	0x00002290


	//   ....[14]....
        /*0110*/ 	.word	0x000022a0


	//   ....[15]....
        /*0114*/ 	.word	0x00002670


	//   ....[16]....
        /*0118*/ 	.word	0x00002680


	//   ....[17]....
        /*011c*/ 	.word	0x00002b70


	//   ....[18]....
        /*0120*/ 	.word	0x00002bc0


	//----- nvinfo : EIATTR_COOP_GROUP_MASK_REGIDS
	.align		4
.L_42:
        /*0124*/ 	.byte	0x04, 0x29
        /*0126*/ 	.short	(.L_44 - .L_43)


	//   ....[0]....
.L_43:
        /*0128*/ 	.word	0xffffffff


	//   ....[1]....
        /*012c*/ 	.word	0xffffffff


	//   ....[2]....
        /*0130*/ 	.word	0xffffffff


	//   ....[3]....
        /*0134*/ 	.word	0xffffffff


	//   ....[4]....
        /*0138*/ 	.word	0xffffffff


	//   ....[5]....
        /*013c*/ 	.word	0xffffffff


	//   ....[6]....
        /*0140*/ 	.word	0xffffffff


	//   ....[7]....
        /*0144*/ 	.word	0xffffffff


	//   ....[8]....
        /*0148*/ 	.word	0xffffffff


	//   ....[9]....
        /*014c*/ 	.word	0xffffffff


	//----- nvinfo : EIATTR_COOP_GROUP_INSTR_OFFSETS
	.align		4
.L_44:
        /*0150*/ 	.byte	0x04, 0x28
        /*0152*/ 	.short	(.L_46 - .L_45)


	//   ....[0]....
.L_45:
        /*0154*/ 	.word	0x00000050


	//   ....[1]....
        /*0158*/ 	.word	0x00000310


	//   ....[2]....
        /*015c*/ 	.word	0x00000500


	//   ....[3]....
        /*0160*/ 	.word	0x000009a0


	//   ....[4]....
        /*0164*/ 	.word	0x00000ae0


	//   ....[5]....
        /*0168*/ 	.word	0x00000fe0


	//   ....[6]....
        /*016c*/ 	.word	0x00001120


	//   ....[7]....
        /*0170*/ 	.word	0x00001610


	//   ....[8]....
        /*0174*/ 	.word	0x00002a00


	//   ....[9]....
        /*0178*/ 	.word	0x00002c70


	//----- nvinfo : EIATTR_VRC_CTA_INIT_COUNT
	.align		4
.L_46:
        /*017c*/ 	.byte	0x02, 0x4a
        /*017e*/ 	.byte	0x80
	.zero		1


	//----- nvinfo : EIATTR_MBARRIER_INSTR_OFFSETS
	.align		4
        /*0180*/ 	.byte	0x04, 0x39
        /*0182*/ 	.short	(.L_48 - .L_47)


	//   ....[0]....
.L_47:
        /*0184*/ 	.word	0x00001810
        /*0188*/ 	.word	0x000000ff
        /*018c*/ 	.word	0x0000c000
        /*0190*/ 	.short	0x0100
        /*0192*/ 	.byte	0x08
	.zero		1


	//   ....[1]....
        /*0194*/ 	.word	0x00001820
        /*0198*/ 	.word	0x000000ff
        /*019c*/ 	.word	0x0000c020
        /*01a0*/ 	.short	0x0100
        /*01a2*/ 	.byte	0x08
	.zero		1


	//   ....[2]....
        /*01a4*/ 	.word	0x000018d0
        /*01a8*/ 	.word	0x000000ff
        /*01ac*/ 	.word	0x0000c008
        /*01b0*/ 	.short	0x0100
        /*01b2*/ 	.byte	0x08
	.zero		1


	//   ....[3]....
        /*01b4*/ 	.word	0x000018e0
        /*01b8*/ 	.word	0x000000ff
        /*01bc*/ 	.word	0x0000c028
        /*01c0*/ 	.short	0x0100
        /*01c2*/ 	.byte	0x08
	.zero		1


	//   ....[4]....
        /*01c4*/ 	.word	0x000019c0
        /*01c8*/ 	.word	0x000000ff
        /*01cc*/ 	.word	0x0000c010
        /*01d0*/ 	.short	0x0100
        /*01d2*/ 	.byte	0x08
	.zero		1


	//   ....[5]....
        /*01d4*/ 	.word	0x000019d0
        /*01d8*/ 	.word	0x000000ff
        /*01dc*/ 	.word	0x0000c030
        /*01e0*/ 	.short	0x0100
        /*01e2*/ 	.byte	0x08
	.zero		1


	//   ....[6]....
        /*01e4*/ 	.word	0x00001ae0
        /*01e8*/ 	.word	0x000000ff
        /*01ec*/ 	.word	0x0000c018
        /*01f0*/ 	.short	0x0100
        /*01f2*/ 	.byte	0x08
	.zero		1


	//   ....[7]....
        /*01f4*/ 	.word	0x00001af0
        /*01f8*/ 	.word	0x000000ff
        /*01fc*/ 	.word	0x0000c038
        /*0200*/ 	.short	0x0100
        /*0202*/ 	.byte	0x08
	.zero		1


	//   ....[8]....
        /*0204*/ 	.word	0x00001cc0
        /*0208*/ 	.word	0x000000ff
        /*020c*/ 	.word	0x0000c000
        /*0210*/ 	.short	0x010a
        /*0212*/ 	.byte	0x08
	.zero		1


	//   ....[9]....
        /*0214*/ 	.word	0x00001ec0
        /*0218*/ 	.word	0x000000ff
        /*021c*/ 	.word	0x0000c020
        /*0220*/ 	.short	0x010a
        /*0222*/ 	.byte	0x08
	.zero		1


	//   ....[10]....
        /*0224*/ 	.word	0x000020f0
        /*0228*/ 	.word	0x000000ff
        /*022c*/ 	.word	0x0000c000
        /*0230*/ 	.short	0x010a
        /*0232*/ 	.byte	0x1c
	.zero		1


	//   ....[11]....
        /*0234*/ 	.word	0x000022e0
        /*0238*/ 	.word	0x000000ff
        /*023c*/ 	.word	0x0000c020
        /*0240*/ 	.short	0x010a
        /*0242*/ 	.byte	0x1c
	.zero		1


	//   ....[12]....
        /*0244*/ 	.word	0x000023b0
        /*0248*/ 	.word	0x000000ff
        /*024c*/ 	.word	0x0000c000
        /*0250*/ 	.short	0x0108
        /*0252*/ 	.byte	0x08
	.zero		1


	//   ....[13]....
        /*0254*/ 	.word	0x000023c0
        /*0258*/ 	.word	0x000000ff
        /*025c*/ 	.word	0x0000c020
        /*0260*/ 	.short	0x0108
        /*0262*/ 	.byte	0x08
	.zero		1


	//   ....[14]....
        /*0264*/ 	.word	0x00002410
        /*0268*/ 	.word	0x000000ff
        /*026c*/ 	.word	0x0000c008
        /*0270*/ 	.short	0x0108
        /*0272*/ 	.byte	0x08
	.zero		1


	//   ....[15]....
        /*0274*/ 	.word	0x00002420
        /*0278*/ 	.word	0x000000ff
        /*027c*/ 	.word	0x0000c028
        /*0280*/ 	.short	0x0108
        /*0282*/ 	.byte	0x08
	.zero		1


	//   ....[16]....
        /*0284*/ 	.word	0x00002470
        /*0288*/ 	.word	0x000000ff
        /*028c*/ 	.word	0x0000c010
        /*0290*/ 	.short	0x0108
        /*0292*/ 	.byte	0x08
	.zero		1


	//   ....[17]....
        /*0294*/ 	.word	0x00002480
        /*0298*/ 	.word	0x000000ff
        /*029c*/ 	.word	0x0000c030
        /*02a0*/ 	.short	0x0108
        /*02a2*/ 	.byte	0x08
	.zero		1


	//   ....[18]....
        /*02a4*/ 	.word	0x000024d0
        /*02a8*/ 	.word	0x000000ff
        /*02ac*/ 	.word	0x0000c018
        /*02b0*/ 	.short	0x0108
        /*02b2*/ 	.byte	0x08
	.zero		1


	//   ....[19]....
        /*02b4*/ 	.word	0x000024e0
        /*02b8*/ 	.word	0x000000ff
        /*02bc*/ 	.word	0x0000c038
        /*02c0*/ 	.short	0x0108
        /*02c2*/ 	.byte	0x08
	.zero		1


	//   ....[20]....
        /*02c4*/ 	.word	0x00002c90
        /*02c8*/ 	.word	0x000000ff
        /*02cc*/ 	.word	0x0000c000
        /*02d0*/ 	.short	0x010a
        /*02d2*/ 	.byte	0x08
	.zero		1


	//   ....[21]....
        /*02d4*/ 	.word	0x00002cc0
        /*02d8*/ 	.word	0x000000ff
        /*02dc*/ 	.word	0x0000c020
        /*02e0*/ 	.short	0x010a
        /*02e2*/ 	.byte	0x08
	.zero		1


	//   ....[22]....
        /*02e4*/ 	.word	0x00002cf0
        /*02e8*/ 	.word	0x000000ff
        /*02ec*/ 	.word	0x0000c000
        /*02f0*/ 	.short	0x010a
        /*02f2*/ 	.byte	0x1c
	.zero		1


	//   ....[23]....
        /*02f4*/ 	.word	0x00002d20
        /*02f8*/ 	.word	0x000000ff
        /*02fc*/ 	.word	0x0000c020
        /*0300*/ 	.short	0x010a
        /*0302*/ 	.byte	0x1c
	.zero		1


	//----- nvinfo : EIATTR_NUM_MBARRIERS
	.align		4
.L_48:
        /*0304*/ 	.byte	0x03, 0x38
        /*0306*/ 	.short	0x0008


	//----- nvinfo : EIATTR_EXIT_INSTR_OFFSETS
	.align		4
        /*0308*/ 	.byte	0x04, 0x1c
        /*030a*/ 	.short	(.L_50 - .L_49)


	//   ....[0]....
.L_49:
        /*030c*/ 	.word	0x00002c80


	//----- nvinfo : EIATTR_REQNTID
	.align		4
.L_50:
        /*0310*/ 	.byte	0x04, 0x10
        /*0312*/ 	.short	(.L_52 - .L_51)
.L_51:
        /*0314*/ 	.word	0x00000080
        /*0318*/ 	.word	0x00000001
        /*031c*/ 	.word	0x00000001


	//----- nvinfo : EIATTR_CRS_STACK_SIZE
	.align		4
.L_52:
        /*0320*/ 	.byte	0x04, 0x1e
        /*0322*/ 	.short	(.L_54 - .L_53)
.L_53:
        /*0324*/ 	.word	0x00000000


	//----- nvinfo : EIATTR_CBANK_PARAM_SIZE
	.align		4
.L_54:
        /*0328*/ 	.byte	0x03, 0x19
        /*032a*/ 	.short	0x0050


	//----- nvinfo : EIATTR_PARAM_CBANK
	.align		4
        /*032c*/ 	.byte	0x04, 0x0a
        /*032e*/ 	.short	(.L_56 - .L_55)
	.align		4
.L_55:
        /*0330*/ 	.word	index@(.nv.constant0.gluon_tcgen05)
        /*0334*/ 	.short	0x0380
        /*0336*/ 	.short	0x0050


	//----- nvinfo : EIATTR_SW_WAR
	.align		4
.L_56:
        /*0338*/ 	.byte	0x04, 0x36
        /*033a*/ 	.short	(.L_58 - .L_57)
.L_57:
        /*033c*/ 	.word	0x00000008
.L_58:


//--------------------- .nv.compat                --------------------------
	.section	.nv.compat,"",@"SHT_CUDA_COMPAT_INFO"
	.align	4
        /*0000*/ 	.byte	0x02, 0x02, 0x02, 0x00, 0x02, 0x05, 0x05, 0x00, 0x02, 0x03, 0x03, 0x00, 0x02, 0x06, 0x01, 0x00


//--------------------- .nv.callgraph             --------------------------
	.section	.nv.callgraph,"",@"SHT_CUDA_CALLGRAPH"
	.align	4
	.sectionentsize	8
	.align		4
        /*0000*/ 	.word	0x00000000
	.align		4
        /*0004*/ 	.word	0xffffffff
	.align		4
        /*0008*/ 	.word	0x00000000
	.align		4
        /*000c*/ 	.word	0xfffffffe
	.align		4
        /*0010*/ 	.word	0x00000000
	.align		4
        /*0014*/ 	.word	0xfffffffd
	.align		4
        /*0018*/ 	.word	0x00000000
	.align		4
        /*001c*/ 	.word	0xfffffffc


//--------------------- .text.gluon_tcgen05       --------------------------
	.section	.text.gluon_tcgen05,"ax",@progbits
	.align	128
        .global         gluon_tcgen05
        .type           gluon_tcgen05,@function
        .size           gluon_tcgen05,(.L_x_85 - gluon_tcgen05)
        .other          gluon_tcgen05,@"STO_CUDA_ENTRY STV_DEFAULT"
gluon_tcgen05:
.text.gluon_tcgen05:
[----:B------:R-:W1:Y:S01]  /*0000*/  LDC R1, c[0x0][0x37c] ;  /* 0x0000df00ff017b82 */ /* 0x000e620000000800 */
[----:B------:R-:W2:Y:S02]  /*0010*/  S2R R0, SR_TID.X ;  /* 0x0000000000007919 */ /* 0x000ea40000002100 */
[----:B--2---:R-:W-:-:S13]  /*0020*/  ISETP.GE.U32.AND P2, PT, R0, 0x20, PT ;  /* 0x000000200000780c */ /* 0x004fda0003f46070 */
[----:B------:R-:W-:Y:S05]  /*0030*/  @P2 BRA `(.L_x_0) ;  /* 0x0000000000b82947 */ /* 0x000fea0003800000 */
[----:B------:R-:W2:Y:S01]  /*0040*/  S2UR UR6, SR_CgaCtaId ;  /* 0x00000000000679c3 */ /* 0x000ea20000008800 */
[----:B------:R-:W-:Y:S01]  /*0050*/  NOP ;  /* 0x0000000000007918 */ /* 0x000fe20000000000 */
[----:B------:R-:W-:Y:S02]  /*0060*/  UMOV UR4, 0x40 ;  /* 0x0000004000047882 */ /* 0x000fe40000000000 */
[----:B--2---:R-:W-:-:S09]  /*0070*/  ULEA UR4, UR6, UR4, 0x18 ;  /* 0x0000000406047291 */ /* 0x004fd2000f8ec0ff */
[----:B------:R-:W2:Y:S01]  /*0080*/  LDS.U8 R2, [UR4] ;  /* 0x00000004ff027984 */ /* 0x000ea20008000000 */
[----:B------:R-:W-:Y:S02]  /*0090*/  UMOV UR4, 0x400 ;  /* 0x0000040000047882 */ /* 0x000fe40000000000 */
[----:B------:R-:W-:Y:S01]  /*00a0*/  ULEA UR4, UR6, UR4, 0x18 ;  /* 0x0000000406047291 */ /* 0x000fe2000f8ec0ff */
[----:B--2---:R-:W-:-:S13]  /*00b0*/  ISETP.NE.AND P0, PT, R2, RZ, PT ;  /* 0x000000ff0200720c */ /* 0x004fda0003f05270 */
[----:B------:R-:W-:Y:S05]  /*00c0*/  @P0 BRA `(.L_x_1) ;  /* 0x00000000007c0947 */ /* 0x000fea0003800000 */
[----:B------:R-:W-:-:S13]  /*00d0*/  ELECT P0, URZ, PT ;  /* 0x0000000000ff782f */ /* 0x000fda0003800000 */
[----:B------:R-:W-:Y:S05]  /*00e0*/  @!P0 BRA `(.L_x_2) ;  /* 0x0000000000848947 */ /* 0x000fea0003800000 */
[----:B------:R-:W-:Y:S01]  /*00f0*/  UMOV UR5, 0x4 ;  /* 0x0000000400057882 */ /* 0x000fe20000000000 */
[----:B------:R-:W-:Y:S02]  /*0100*/  IMAD.MOV.U32 R5, RZ, RZ, 0x1 ;  /* 0x00000001ff057424 */ /* 0x000fe400078e00ff */
[----:B------:R-:W-:Y:S02]  /*0110*/  IMAD.MOV.U32 R3, RZ, RZ, 0xf ;  /* 0x0000000fff037424 */ /* 0x000fe400078e00ff */
[----:B------:R-:W-:Y:S04]  /*0120*/  DEPBAR.LE SB2, 0x36 ;  /* 0x0000ad800000791a */ /* 0x000fe80000000000 */
[----:B------:R-:W2:Y:S02]  /*0130*/  UTCATOMSWS.FIND_AND_SET.ALIGN UP0, UR5, UR5 ;  /* 0x00000005000575e3 */ /* 0x000ea40008000800 */
[----:B--2---:R-:W-:-:S04]  /*0140*/  PLOP3.LUT P0, PT, PT, PT, UP0, 0x80, 0x8 ;  /* 0x000000000008781c */ /* 0x004fc80003f0f008 */
[----:B------:R-:W-:-:S04]  /*0150*/  SEL R2, RZ, 0xffffffff, !P0 ;  /* 0xffffffffff027807 */ /* 0x000fc80004000000 */
[----:B------:R-:W-:Y:S01]  /*0160*/  ISETP.NE.AND P0, PT, R2, RZ, PT ;  /* 0x000000ff0200720c */ /* 0x000fe20003f05270 */
[----:B------:R-:W-:-:S12]  /*0170*/  IMAD.U32 R2, RZ, RZ, UR5 ;  /* 0x00000005ff027e24 */ /* 0x000fd8000f8e00ff */
[----:B------:R-:W-:Y:S05]  /*0180*/  @P0 BRA `(.L_x_3) ;  /* 0x0000000000240947 */ /* 0x000fea0003800000 */
.L_x_4:
[----:B------:R-:W-:Y:S05]  /*0190*/  NANOSLEEP 0x64 ;  /* 0x000000640000795d */ /* 0x000fea0003800000 */
[----:B------:R-:W-:-:S05]  /*01a0*/  UMOV UR5, 0x4 ;  /* 0x0000000400057882 */ /* 0x000fca0000000000 */
[----:B------:R-:W-:Y:S04]  /*01b0*/  DEPBAR.LE SB2, 0x36 ;  /* 0x0000ad800000791a */ /* 0x000fe80000000000 */
[----:B------:R-:W2:Y:S02]  /*01c0*/  UTCATOMSWS.FIND_AND_SET.ALIGN UP0, UR5, UR5 ;  /* 0x00000005000575e3 */ /* 0x000ea40008000800 */
[----:B--2---:R-:W-:-:S04]  /*01d0*/  PLOP3.LUT P0, PT, PT, PT, UP0, 0x80, 0x8 ;  /* 0x000000000008781c */ /* 0x004fc80003f0f008 */
[----:B------:R-:W-:-:S04]  /*01e0*/  SEL R2, RZ, 0xffffffff, !P0 ;  /* 0xffffffffff027807 */ /* 0x000fc80004000000 */
[----:B------:R-:W-:Y:S01]  /*01f0*/  ISETP.NE.AND P0, PT, R2, RZ, PT ;  /* 0x000000ff0200720c */ /* 0x000fe20003f05270 */
[----:B------:R-:W-:-:S12]  /*0200*/  IMAD.U32 R2, RZ, RZ, UR5 ;  /* 0x00000005ff027e24 */ /* 0x000fd8000f8e00ff */
[----:B------:R-:W-:Y:S05]  /*0210*/  @!P0 BRA `(.L_x_4) ;  /* 0xfffffffc00dc8947 */ /* 0x000fea000383ffff */
.L_x_3:
[C---:B------:R-:W-:Y:S01]  /*0220*/  VIADD R4, R2.reuse, 0x10 ;  /* 0x0000001002047836 */ /* 0x040fe20000000000 */
[----:B------:R-:W-:Y:S01]  /*0230*/  UMOV UR5, 0x50 ;  /* 0x0000005000057882 */ /* 0x000fe20000000000 */
[----:B------:R-:W-:Y:S01]  /*0240*/  SHF.L.U32 R3, R3, R2, RZ ;  /* 0x0000000203037219 */ /* 0x000fe200000006ff */
[----:B------:R-:W-:Y:S01]  /*0250*/  ULEA UR5, UR6, UR5, 0x18 ;  /* 0x0000000506057291 */ /* 0x000fe2000f8ec0ff */
[----:B------:R-:W-:Y:S01]  /*0260*/  IMAD.SHL.U32 R2, R2, 0x20, RZ ;  /* 0x0000002002027824 */ /* 0x000fe200078e00ff */
[----:B------:R-:W-:-:S04]  /*0270*/  SHF.L.U32 R4, R5, R4, RZ ;  /* 0x0000000405047219 */ /* 0x000fc800000006ff */
[----:B------:R-:W-:-:S05]  /*0280*/  LOP3.LUT R3, R4, R3, RZ, 0xfc, !PT ;  /* 0x0000000304037212 */ /* 0x000fca00078efcff */
[----:B------:R2:W-:Y:S04]  /*0290*/  ATOMS.OR RZ, [UR5], R3 ;  /* 0x00000003ffff798c */ /* 0x0005e8000b000005 */
[----:B------:R2:W-:Y:S01]  /*02a0*/  STS [UR4], R2 ;  /* 0x00000002ff007988 */ /* 0x0005e20008000804 */
[----:B------:R-:W-:Y:S05]  /*02b0*/  BRA `(.L_x_2) ;  /* 0x0000000000107947 */ /* 0x000fea0003800000 */
.L_x_1:
[----:B------:R-:W-:Y:S01]  /*02c0*/  IMAD.MOV.U32 R3, RZ, RZ, -0x1 ;  /* 0xffffffffff037424 */ /* 0x000fe200078e00ff */
[----:B------:R-:W-:-:S04]  /*02d0*/  MOV R2, 0x300 ;  /* 0x0000030000027802 */ /* 0x000fc80000000f00 */
[----:B------:R2:W-:Y:S03]  /*02e0*/  STS [UR4], R3 ;  /* 0x00000003ff007988 */ /* 0x0005e60008000804 */
[----:B-12---:R-:W-:Y:S05]  /*02f0*/  CALL.REL.NOINC `($__internal_1_$__cuda_sm10x_tcgen05_guardrail_trap_phase_invalid_during_alloc) ;  /* 0x0000002800a07944 */ /* 0x006fea0003c00000 */
.L_x_2:
[----:B------:R-:W-:Y:S05]  /*0300*/  WARPSYNC.ALL ;  /* 0x0000000000007948 */ /* 0x000fea0003800000 */
[----:B------:R-:W-:Y:S01]  /*0310*/  NOP ;  /* 0x0000000000007918 */ /* 0x000fe20000000000 */
.L_x_0:
[----:B------:R-:W3:Y:S08]  /*0320*/  S2UR UR4, SR_CgaCtaId ;  /* 0x00000000000479c3 */ /* 0x000ef00000008800 */
[----:B------:R-:W-:Y:S01]  /*0330*/  BAR.SYNC.DEFER_BLOCKING 0x0 ;  /* 0x0000000000007b1d */ /* 0x000fe20000010000 */
[----:B------:R-:W-:-:S05]  /*0340*/  LOP3.LUT R68, R0, 0x7f, RZ, 0xc0, !PT ;  /* 0x0000007f00447812 */ /* 0x000fca00078ec0ff */
[----:B------:R-:W-:Y:S02]  /*0350*/  UMOV UR8, 0x400 ;  /* 0x0000040000087882 */ /* 0x000fe40000000000 */
[----:B--2---:R-:W2:Y:S08]  /*0360*/  LDC R3, c[0x0][0x398] ;  /* 0x0000e600ff037b82 */ /* 0x004eb00000000800 */
[----:B------:R-:W4:Y:S01]  /*0370*/  LDC R10, c[0x0][0x3a0] ;  /* 0x0000e800ff0a7b82 */ /* 0x000f220000000800 */
[----:B---3--:R-:W-:-:S07]  /*0380*/  ULEA UR8, UR4, UR8, 0x18 ;  /* 0x0000000804087291 */ /* 0x008fce000f8ec0ff */
[----:B------:R-:W3:Y:S02]  /*0390*/  S2UR UR15, SR_CTAID.Y ;  /* 0x00000000000f79c3 */ /* 0x000ee40000002600 */
[----:B------:R-:W5:Y:S06]  /*03a0*/  LDS R4, [UR8] ;  /* 0x00000008ff047984 */ /* 0x000f6c0008000800 */
[----:B------:R-:W-:Y:S06]  /*03b0*/  BAR.SYNC.DEFER_BLOCKING 0x0 ;  /* 0x0000000000007b1d */ /* 0x000fec0000010000 */
[----:B------:R-:W-:Y:S05]  /*03c0*/  @P2 BRA `(.L_x_5) ;  /* 0x0000000000182947 */ /* 0x000fea0003800000 */
[----:B------:R-:W-:Y:S01]  /*03d0*/  ELECT P0, URZ, PT ;  /* 0x0000000000ff782f */ /* 0x000fe20003800000 */
[----:B------:R-:W-:Y:S01]  /*03e0*/  IMAD.MOV.U32 R2, RZ, RZ, 0x1 ;  /* 0x00000001ff027424 */ /* 0x000fe200078e00ff */
[----:B------:R-:W-:Y:S01]  /*03f0*/  UMOV UR5, 0x40 ;  /* 0x0000004000057882 */ /* 0x000fe20000000000 */
[----:B------:R-:W-:Y:S01]  /*0400*/  UVIRTCOUNT.DEALLOC.SMPOOL 0x80 ;  /* 0x000000800000784c */ /* 0x000fe20000000000 */
[----:B------:R-:W-:-:S09]  /*0410*/  ULEA UR5, UR4, UR5, 0x18 ;  /* 0x0000000504057291 */ /* 0x000fd2000f8ec0ff */
[----:B------:R5:W-:Y:S03]  /*0420*/  @P0 STS.U8 [UR5], R2 ;  /* 0x00000002ff000988 */ /* 0x000be60008000005 */
.L_x_5:
[----:B------:R-:W5:Y:S01]  /*0430*/  S2UR UR4, SR_CTAID.Z ;  /* 0x00000000000479c3 */ /* 0x000f620000002700 */
[----:B------:R-:W4:Y:S01]  /*0440*/  LDCU UR5, c[0x0][0x370] ;  /* 0x00006e00ff0577ac */ /* 0x000f220008000800 */
[C---:B------:R-:W-:Y:S01]  /*0450*/  ISETP.GE.U32.AND P0, PT, R68.reuse, 0x20, PT ;  /* 0x000000204400780c */ /* 0x040fe20003f06070 */
[----:B--2--5:R-:W-:Y:S01]  /*0460*/  VIADD R2, R3, 0xffffffff ;  /* 0xffffffff03027836 */ /* 0x024fe20000000000 */
[C---:B------:R-:W-:Y:S01]  /*0470*/  ISETP.NE.U32.AND P3, PT, R68.reuse, RZ, PT ;  /* 0x000000ff4400720c */ /* 0x040fe20003f65070 */
[----:B------:R-:W2:Y:S01]  /*0480*/  LDCU UR6, c[0x0][0x374] ;  /* 0x00006e80ff0677ac */ /* 0x000ea20008000800 */
[----:B------:R-:W-:Y:S01]  /*0490*/  LEA R11, R68, UR8, 0x2 ;  /* 0x00000008440b7c11 */ /* 0x000fe2000f8e10ff */
[----:B----4-:R-:W-:Y:S01]  /*04a0*/  VIADD R12, R10, 0xffffffff ;  /* 0xffffffff0a0c7836 */ /* 0x010fe20000000000 */
[----:B------:R-:W4:Y:S01]  /*04b0*/  S2UR UR7, SR_CTAID.X ;  /* 0x00000000000779c3 */ /* 0x000f220000002500 */
[----:B------:R-:W5:Y:S01]  /*04c0*/  LDCU.64 UR20, c[0x0][0x3c0] ;  /* 0x00007800ff1477ac */ /* 0x000f620008000a00 */
[----:B------:R-:W-:Y:S01]  /*04d0*/  R2UR UR23, R4 ;  /* 0x00000000041772ca */ /* 0x000fe200000e0000 */
[----:B------:R-:W-:Y:S04]  /*04e0*/  BSSY.RECONVERGENT B0, `(.L_x_6) ;  /* 0x0000011000007945 */ /* 0x000fe80003800200 */
[----:B------:R3:W-:Y:S01]  /*04f0*/  @!P0 STS [R11], RZ ;  /* 0x000000ff0b008388 */ /* 0x0007e20000000800 */
[----:B------:R-:W-:-:S03]  /*0500*/  NOP ;  /* 0x0000000000007918 */ /* 0x000fc60000000000 */
[----:B------:R3:W-:Y:S02]  /*0510*/  @!P3 STS [UR8+0x24], R2 ;  /* 0x00002402ff00b988 */ /* 0x0007e40008000808 */
[----:B--23--:R-:W-:Y:S02]  /*0520*/  UIMAD UR4, UR4, UR6, UR15 ;  /* 0x00000006040472a4 */ /* 0x00cfe4000f8e020f */
[----:B------:R2:W-:Y:S02]  /*0530*/  @!P3 STS [UR8+0x20], R12 ;  /* 0x0000200cff00b988 */ /* 0x0005e40008000808 */
[----:B----4-:R-:W-:-:S04]  /*0540*/  UIMAD UR4, UR4, UR5, UR7 ;  /* 0x00000005040472a4 */ /* 0x010fc8000f8e0207 */
[----:B------:R-:W-:-:S04]  /*0550*/  UIMAD UR4, UR4, 0x180, URZ ;  /* 0x00000180040478a4 */ /* 0x000fc8000f8e02ff */
[----:B-----5:R-:W-:-:S04]  /*0560*/  UIADD3 UR24, UP0, UPT, UR4, UR20, URZ ;  /* 0x0000001404187290 */ /* 0x020fc8000ff1e0ff */
[----:B------:R-:W-:Y:S01]  /*0570*/  ULEA.HI.X.SX32 UR25, UR4, UR21, 0x1, UP0 ;  /* 0x0000001504197291 */ /* 0x000fe200080f0eff */
[----:B--2---:R-:W-:Y:S11]  /*0580*/  @P3 BRA `(.L_x_7) ;  /* 0x0000000000183947 */ /* 0x004ff60003800000 */
[----:B------:R-:W2:Y:S01]  /*0590*/  LDS R3, [UR8+0x8] ;  /* 0x00000808ff037984 */ /* 0x000ea20008000800 */
[----:B------:R-:W3:Y:S01]  /*05a0*/  LDC.64 R6, c[0x0][0x380] ;  /* 0x0000e000ff067b82 */ /* 0x000ee20000000a00 */
[----:B------:R-:W-:Y:S02]  /*05b0*/  IMAD.MOV.U32 R4, RZ, RZ, 0x70 ;  /* 0x00000070ff047424 */ /* 0x000fe400078e00ff */
[----:B---3--:R3:W-:Y:S03]  /*05c0*/  STS.64 [UR8], R6 ;  /* 0x00000006ff007988 */ /* 0x0087e60008000a08 */
[----:B--2---:R-:W-:-:S05]  /*05d0*/  LOP3.LUT R3, R3, 0x10, R4, 0xd8, !PT ;  /* 0x0000001003037812 */ /* 0x004fca00078ed804 */
[----:B------:R3:W-:Y:S02]  /*05e0*/  STS [UR8+0x8], R3 ;  /* 0x00000803ff007988 */ /* 0x0007e40008000808 */
.L_x_7:
[----:B------:R-:W-:Y:S05]  /*05f0*/  BSYNC.RECONVERGENT B0 ;  /* 0x0000000000007941 */ /* 0x000fea0003800200 */
.L_x_6:
[----:B------:R-:W-:Y:S04]  /*0600*/  BSSY.RECONVERGENT B0, `(.L_x_8) ;  /* 0x000000a000007945 */ /* 0x000fe80003800200 */
[----:B------:R-:W-:Y:S05]  /*0610*/  @P3 BRA `(.L_x_9) ;  /* 0x0000000000203947 */ /* 0x000fea0003800000 */
[----:B---3--:R-:W2:Y:S01]  /*0620*/  LDS R3, [UR8+0x34] ;  /* 0x00003408ff037984 */ /* 0x008ea20008000800 */
[----:B------:R-:W-:Y:S02]  /*0630*/  IMAD.MOV.U32 R4, RZ, RZ, 0x1f000000 ;  /* 0x1f000000ff047424 */ /* 0x000fe400078e00ff */
[----:B------:R-:W-:Y:S01]  /*0640*/  @!P3 IMAD.MOV.U32 R5, RZ, RZ, 0x3f ;  /* 0x0000003fff05b424 */ /* 0x000fe200078e00ff */
[----:B------:R-:W3:Y:S02]  /*0650*/  @!P3 LDS R6, [UR8+0x38] ;  /* 0x00003808ff06b984 */ /* 0x000ee40008000800 */
[----:B--2---:R-:W-:Y:S02]  /*0660*/  LOP3.LUT R3, R3, 0xff000000, R4, 0xb8, !PT ;  /* 0xff00000003037812 */ /* 0x004fe400078eb804 */
[----:B---3--:R-:W-:-:S03]  /*0670*/  @!P3 LOP3.LUT R4, R6, 0xff, R5, 0xb8, !PT ;  /* 0x000000ff0604b812 */ /* 0x008fc600078eb805 */
[----:B------:R2:W-:Y:S04]  /*0680*/  STS [UR8+0x34], R3 ;  /* 0x00003403ff007988 */ /* 0x0005e80008000808 */
[----:B------:R2:W-:Y:S02]  /*0690*/  @!P3 STS [UR8+0x38], R4 ;  /* 0x00003804ff00b988 */ /* 0x0005e40008000808 */
.L_x_9:
[----:B------:R-:W-:Y:S05]  /*06a0*/  BSYNC.RECONVERGENT B0 ;  /* 0x0000000000007941 */ /* 0x000fea0003800200 */
.L_x_8:
[----:B------:R-:W-:Y:S04]  /*06b0*/  BSSY.RECONVERGENT B0, `(.L_x_10) ;  /* 0x000000e000007945 */ /* 0x000fe80003800200 */
[----:B------:R-:W-:Y:S05]  /*06c0*/  @P3 BRA `(.L_x_11) ;  /* 0x0000000000303947 */ /* 0x000fea0003800000 */
[----:B--2---:R-:W2:Y:S01]  /*06d0*/  LDS R4, [UR8+0x34] ;  /* 0x00003408ff047984 */ /* 0x004ea20008000800 */
[----:B------:R-:W4:Y:S03]  /*06e0*/  LDC.64 R8, c[0x0][0x3a8] ;  /* 0x0000ea00ff087b82 */ /* 0x000f260000000a00 */
[----:B---3--:R-:W3:Y:S01]  /*06f0*/  LDS R3, [UR8+0x1c] ;  /* 0x00001c08ff037984 */ /* 0x008ee20008000800 */
[C---:B----4-:R-:W-:Y:S01]  /*0700*/  SHF.L.U64.HI R6, R8.reuse, 0x1, R9 ;  /* 0x0000000108067819 */ /* 0x050fe20000010209 */
[----:B------:R-:W-:-:S03]  /*0710*/  IMAD.SHL.U32 R5, R8, 0x2, RZ ;  /* 0x0000000208057824 */ /* 0x000fc600078e00ff */
[--C-:B------:R-:W-:Y:S02]  /*0720*/  SHF.R.U32.HI R8, RZ, 0x4, R6.reuse ;  /* 0x00000004ff087819 */ /* 0x100fe40000011606 */
[----:B------:R-:W-:-:S05]  /*0730*/  SHF.R.U64 R5, R5, 0x4, R6 ;  /* 0x0000000405057819 */ /* 0x000fca0000001206 */
[----:B------:R4:W-:Y:S01]  /*0740*/  STS [UR8+0xc], R5 ;  /* 0x00000c05ff007988 */ /* 0x0009e20008000808 */
[----:B--2---:R-:W-:Y:S02]  /*0750*/  LOP3.LUT R4, R4, 0x7, RZ, 0xb8, !PT ;  /* 0x0000000704047812 */ /* 0x004fe400078eb8ff */
[----:B---3--:R-:W-:-:S03]  /*0760*/  LOP3.LUT R3, R3, 0xf, R8, 0xb8, !PT ;  /* 0x0000000f03037812 */ /* 0x008fc600078eb808 */
[----:B------:R4:W-:Y:S04]  /*0770*/  STS [UR8+0x34], R4 ;  /* 0x00003404ff007988 */ /* 0x0009e80008000808 */
[----:B------:R4:W-:Y:S02]  /*0780*/  STS [UR8+0x1c], R3 ;  /* 0x00001c03ff007988 */ /* 0x0009e40008000808 */
.L_x_11:
[----:B------:R-:W-:Y:S05]  /*0790*/  BSYNC.RECONVERGENT B0 ;  /* 0x0000000000007941 */ /* 0x000fea0003800200 */
.L_x_10:
[----:B------:R-:W-:Y:S04]  /*07a0*/  BSSY.RECONVERGENT B1, `(.L_x_12) ;  /* 0x000001a000017945 */ /* 0x000fe80003800200 */
[----:B------:R-:W-:Y:S04]  /*07b0*/  BSSY.RELIABLE B0, `(.L_x_13) ;  /* 0x0000015000007945 */ /* 0x000fe80003800100 */
[----:B------:R-:W-:Y:S05]  /*07c0*/  @P3 BRA `(.L_x_14) ;  /* 0x0000000000203947 */ /* 0x000fea0003800000 */
[----:B--234-:R-:W2:Y:S02]  /*07d0*/  LDS R3, [UR8+0x34] ;  /* 0x00003408ff037984 */ /* 0x01cea40008000800 */
[----:B--2---:R-:W-:-:S05]  /*07e0*/  LOP3.LUT R3, R3, 0x38, RZ, 0xb8, !PT ;  /* 0x0000003803037812 */ /* 0x004fca00078eb8ff */
[----:B------:R2:W-:Y:S01]  /*07f0*/  STS [UR8+0x34], R3 ;  /* 0x00003403ff007988 */ /* 0x0005e20008000808 */
[----:B------:R-:W-:Y:S05]  /*0800*/  @P3 BRA `(.L_x_15) ;  /* 0x0000000000203947 */ /* 0x000fea0003800000 */
[----:B--2---:R-:W2:Y:S01]  /*0810*/  LDS R3, [UR8+0x8] ;  /* 0x00000808ff037984 */ /* 0x004ea20008000800 */
[----:B------:R-:W-:-:S05]  /*0820*/  IMAD.MOV.U32 R4, RZ, RZ, 0x780 ;  /* 0x00000780ff047424 */ /* 0x000fca00078e00ff */
[----:B--2---:R-:W-:-:S05]  /*0830*/  LOP3.LUT R3, R3, 0x300, R4, 0xd8, !PT ;  /* 0x0000030003037812 */ /* 0x004fca00078ed804 */
[----:B------:R5:W-:Y:S02]  /*0840*/  STS [UR8+0x8], R3 ;  /* 0x00000803ff007988 */ /* 0x000be40008000808 */
.L_x_14:
[----:B------:R-:W-:Y:S05]  /*0850*/  @P3 BRA `(.L_x_16) ;  /* 0x0000000000283947 */ /* 0x000fea0003800000 */
[----:B--2345:R-:W2:Y:S02]  /*0860*/  LDS R3, [UR8+0x8] ;  /* 0x00000808ff037984 */ /* 0x03cea40008000800 */
[----:B--2---:R-:W-:-:S05]  /*0870*/  LOP3.LUT R3, R3, 0x1800, RZ, 0xb8, !PT ;  /* 0x0000180003037812 */ /* 0x004fca00078eb8ff */
[----:B------:R3:W-:Y:S02]  /*0880*/  STS [UR8+0x8], R3 ;  /* 0x00000803ff007988 */ /* 0x0007e40008000808 */
.L_x_15:
[----:B------:R-:W-:Y:S05]  /*0890*/  @P3 BREAK.RELIABLE B0 ;  /* 0x0000000000003942 */ /* 0x000fea0003800100 */
[----:B------:R-:W-:Y:S05]  /*08a0*/  @P3 BRA `(.L_x_17) ;  /* 0x0000000000243947 */ /* 0x000fea0003800000 */
[----:B------:R-:W4:Y:S01]  /*08b0*/  LDS R4, [UR8+0x8] ;  /* 0x00000808ff047984 */ /* 0x000f220008000800 */
[----:B--23--:R-:W-:-:S05]  /*08c0*/  IMAD.MOV.U32 R3, RZ, RZ, 0x6000 ;  /* 0x00006000ff037424 */ /* 0x00cfca00078e00ff */
[----:B----4-:R-:W-:-:S04]  /*08d0*/  LOP3.LUT R3, R4, 0x4000, R3, 0xd8, !PT ;  /* 0x0000400004037812 */ /* 0x010fc800078ed803 */
[----:B------:R-:W-:-:S05]  /*08e0*/  LOP3.LUT R3, R3, 0x400000, RZ, 0xb8, !PT ;  /* 0x0040000003037812 */ /* 0x000fca00078eb8ff */
[----:B------:R2:W-:Y:S02]  /*08f0*/  STS [UR8+0x8], R3 ;  /* 0x00000803ff007988 */ /* 0x0005e40008000808 */
.L_x_16:
[----:B------:R-:W-:Y:S05]  /*0900*/  BSYNC.RELIABLE B0 ;  /* 0x0000000000007941 */ /* 0x000fea0003800100 */
.L_x_13:
[----:B--2345:R-:W2:Y:S02]  /*0910*/  @!P3 LDS R3, [UR8+0x8] ;  /* 0x00000808ff03b984 */ /* 0x03cea40008000800 */
[----:B--2---:R-:W-:-:S05]  /*0920*/  @!P3 LOP3.LUT R3, R3, 0x8000, RZ, 0xb8, !PT ;  /* 0x000080000303b812 */ /* 0x004fca00078eb8ff */
[----:B------:R4:W-:Y:S02]  /*0930*/  @!P3 STS [UR8+0x8], R3 ;  /* 0x00000803ff00b988 */ /* 0x0009e40008000808 */
.L_x_17:
[----:B------:R-:W-:Y:S05]  /*0940*/  BSYNC.RECONVERGENT B1 ;  /* 0x0000000000017941 */ /* 0x000fea0003800200 */
.L_x_12:
[----:B------:R-:W-:Y:S05]  /*0950*/  WARPSYNC.ALL ;  /* 0x0000000000007948 */ /* 0x000fea0003800000 */
[----:B------:R-:W-:Y:S01]  /*0960*/  NOP ;  /* 0x0000000000007918 */ /* 0x000fe20000000000 */
[----:B------:R-:W-:Y:S05]  /*0970*/  @P0 BRA `(.L_x_18) ;  /* 0x0000000000300947 */ /* 0x000fea0003800000 */
[----:B--234-:R-:W2:Y:S01]  /*0980*/  S2R R3, SR_LANEID ;  /* 0x0000000000037919 */ /* 0x01cea20000000000 */
[----:B------:R-:W-:Y:S05]  /*0990*/  WARPSYNC.ALL ;  /* 0x0000000000007948 */ /* 0x000fea0003800000 */
[----:B------:R-:W-:Y:S01]  /*09a0*/  NOP ;  /* 0x0000000000007918 */ /* 0x000fe20000000000 */
[----:B--2---:R-:W-:-:S05]  /*09b0*/  IMAD.SHL.U32 R3, R3, 0x4, RZ ;  /* 0x0000000403037824 */ /* 0x004fca00078e00ff */
[----:B------:R-:W2:Y:S01]  /*09c0*/  LDS R7, [R3+UR8] ;  /* 0x0000000803077984 */ /* 0x000ea20008000800 */
[----:B------:R-:W-:-:S05]  /*09d0*/  IADD3 R4, P1, PT, R3, UR24, RZ ;  /* 0x0000001803047c10 */ /* 0x000fca000ff3e0ff */
[----:B------:R-:W-:-:S05]  /*09e0*/  IMAD.X R5, RZ, RZ, UR25, P1 ;  /* 0x00000019ff057e24 */ /* 0x000fca00088e06ff */
[----:B--2---:R5:W2:Y:S01]  /*09f0*/  ATOMG.E.EXCH.STRONG.GPU PT, RZ, [R4], R7 ;  /* 0x0000000704ff73a8 */ /* 0x004aa200041ee100 */
[----:B------:R-:W-:-:S04]  /*0a00*/  DEPBAR {5,4,3,2,1,0} ;  /* 0x0000003f0000791a */ /* 0x000fc80000000000 */
[----:B------:R-:W3:Y:S02]  /*0a10*/  CCTL.E.C.LDCU.IV.DEEP [UR24] ;  /* 0x0000000018007540 */ /* 0x000ee40009c08000 */
[----:B---3--:R5:W-:Y:S01]  /*0a20*/  UTMACCTL.IV [UR24] ;  /* 0x00000000180079b9 */ /* 0x008be20008000000 */
[----:B------:R-:W-:Y:S01]  /*0a30*/  NOP ;  /* 0x0000000000007918 */ /* 0x000fe20000000000 */
.L_x_18:
[----:B------:R-:W-:Y:S05]  /*0a40*/  @P0 BRA `(.L_x_19) ;  /* 0x00000000000c0947 */ /* 0x000fea0003800000 */
[----:B------:R0:W-:Y:S01]  /*0a50*/  UTMACMDFLUSH ;  /* 0x00000000000079b7 */ /* 0x0001e20000000000 */
[----:B------:R-:W-:Y:S05]  /*0a60*/  @P0 BRA `(.L_x_19) ;  /* 0x0000000000040947 */ /* 0x000fea0003800000 */
[----:B------:R-:W-:-:S04]  /*0a70*/  DEPBAR.LE SB0, 0x0 ;  /* 0x000080000000791a */ /* 0x000fc80000000000 */
.L_x_19:
[----:B------:R-:W-:Y:S05]  /*0a80*/  WARPSYNC.ALL ;  /* 0x0000000000007948 */ /* 0x000fea0003800000 */
[----:B------:R-:W-:Y:S01]  /*0a90*/  NOP ;  /* 0x0000000000007918 */ /* 0x000fe20000000000 */
[----:B--2---:R-:W-:Y:S06]  /*0aa0*/  BAR.SYNC.DEFER_BLOCKING 0x0 ;  /* 0x0000000000007b1d */ /* 0x004fec0000010000 */
[----:B------:R-:W-:Y:S02]  /*0ab0*/  BSSY.RECONVERGENT B1, `(.L_x_20) ;  /* 0x000000b000017945 */ /* 0x000fe40003800200 */
[----:B------:R-:W-:Y:S06]  /*0ac0*/  BAR.SYNC.DEFER_BLOCKING 0x0 ;  /* 0x0000000000007b1d */ /* 0x000fec0000010000 */
[----:B------:R2:W-:Y:S01]  /*0ad0*/  @!P0 STS [R11], RZ ;  /* 0x000000ff0b008388 */ /* 0x0005e20000000800 */
[----:B------:R-:W-:Y:S01]  /*0ae0*/  NOP ;  /* 0x0000000000007918 */ /* 0x000fe20000000000 */
[----:B------:R-:W-:Y:S05]  /*0af0*/  @P3 BRA `(.L_x_21) ;  /* 0x0000000000183947 */ /* 0x000fea0003800000 */
[----:B---34-:R-:W3:Y:S01]  /*0b00*/  LDS R3, [UR8+0x8] ;  /* 0x00000808ff037984 */ /* 0x018ee20008000800 */
[----:B-----5:R-:W4:Y:S01]  /*0b10*/  LDC.64 R6, c[0x0][0x388] ;  /* 0x0000e200ff067b82 */ /* 0x020f220000000a00 */
[----:B------:R-:W-:Y:S02]  /*0b20*/  IMAD.MOV.U32 R4, RZ, RZ, 0x70 ;  /* 0x00000070ff047424 */ /* 0x000fe400078e00ff */
[----:B----4-:R4:W-:Y:S03]  /*0b30*/  STS.64 [UR8], R6 ;  /* 0x00000006ff007988 */ /* 0x0109e60008000a08 */
[----:B---3--:R-:W-:-:S05]  /*0b40*/  LOP3.LUT R3, R3, 0x10, R4, 0xd8, !PT ;  /* 0x0000001003037812 */ /* 0x008fca00078ed804 */
[----:B------:R4:W-:Y:S02]  /*0b50*/  STS [UR8+0x8], R3 ;  /* 0x00000803ff007988 */ /* 0x0009e40008000808 */
.L_x_21:
[----:B-----5:R-:W-:Y:S05]  /*0b60*/  BSYNC.RECONVERGENT B1 ;  /* 0x0000000000017941 */ /* 0x020fea0003800200 */
.L_x_20:
[----:B------:R-:W-:Y:S04]  /*0b70*/  BSSY.RECONVERGENT B2, `(.L_x_22) ;  /* 0x000000f000027945 */ /* 0x000fe80003800200 */
[----:B------:R-:W-:Y:S04]  /*0b80*/  BSSY.RELIABLE B1, `(.L_x_23) ;  /* 0x000000c000017945 */ /* 0x000fe80003800100 */
[----:B------:R-:W-:Y:S05]  /*0b90*/  @P3 BRA `(.L_x_24) ;  /* 0x0000000000283947 */ /* 0x000fea0003800000 */
[----:B---34-:R-:W3:Y:S01]  /*0ba0*/  LDS R3, [UR8+0x34] ;  /* 0x00003408ff037984 */ /* 0x018ee20008000800 */
[----:B------:R-:W-:Y:S01]  /*0bb0*/  IMAD.MOV.U32 R4, RZ, RZ, 0x1f000000 ;  /* 0x1f000000ff047424 */ /* 0x000fe200078e00ff */
[----:B------:R-:W-:Y:S05]  /*0bc0*/  @P3 BREAK.RELIABLE B1 ;  /* 0x0000000000013942 */ /* 0x000fea0003800100 */
[----:B---3--:R-:W-:-:S05]  /*0bd0*/  LOP3.LUT R3, R3, 0xff000000, R4, 0xb8, !PT ;  /* 0xff00000003037812 */ /* 0x008fca00078eb804 */
[----:B------:R3:W-:Y:S01]  /*0be0*/  STS [UR8+0x34], R3 ;  /* 0x00003403ff007988 */ /* 0x0007e20008000808 */
[----:B------:R-:W-:Y:S05]  /*0bf0*/  @P3 BRA `(.L_x_25) ;  /* 0x0000000000183947 */ /* 0x000fea0003800000 */
[----:B------:R-:W4:Y:S01]  /*0c00*/  LDS R4, [UR8+0x38] ;  /* 0x00003808ff047984 */ /* 0x000f220008000800 */
[----:B---3--:R-:W-:-:S05]  /*0c10*/  IMAD.MOV.U32 R3, RZ, RZ, 0x7f ;  /* 0x0000007fff037424 */ /* 0x008fca00078e00ff */
[----:B----4-:R-:W-:-:S05]  /*0c20*/  LOP3.LUT R3, R4, 0xff, R3, 0xb8, !PT ;  /* 0x000000ff04037812 */ /* 0x010fca00078eb803 */
[----:B------:R5:W-:Y:S02]  /*0c30*/  STS [UR8+0x38], R3 ;  /* 0x00003803ff007988 */ /* 0x000be40008000808 */
.L_x_24:
[----:B------:R-:W-:Y:S05]  /*0c40*/  BSYNC.RELIABLE B1 ;  /* 0x0000000000017941 */ /* 0x000fea0003800100 */
.L_x_23:
[----:B------:R2:W-:Y:S02]  /*0c50*/  @!P3 STS [UR8+0x20], R12 ;  /* 0x0000200cff00b988 */ /* 0x0005e40008000808 */
.L_x_25:
[----:B------:R-:W-:Y:S05]  /*0c60*/  BSYNC.RECONVERGENT B2 ;  /* 0x0000000000027941 */ /* 0x000fea0003800200 */
.L_x_22:
[----:B------:R-:W-:Y:S05]  /*0c70*/  WARPSYNC.ALL ;  /* 0x0000000000007948 */ /* 0x000fea0003800000 */
[----:B------:R-:W-:Y:S01]  /*0c80*/  NOP ;  /* 0x0000000000007918 */ /* 0x000fe20000000000 */
[----:B---345:R-:W3:Y:S01]  /*0c90*/  LDC R3, c[0x0][0x39c] ;  /* 0x0000e700ff037b82 */ /* 0x038ee20000000800 */
[----:B------:R-:W-:Y:S01]  /*0ca0*/  BSSY.RECONVERGENT B2, `(.L_x_26) ;  /* 0x0000010000027945 */ /* 0x000fe20003800200 */
[----:B---3--:R-:W-:-:S05]  /*0cb0*/  VIADD R3, R3, 0xffffffff ;  /* 0xffffffff03037836 */ /* 0x008fca0000000000 */
[----:B------:R3:W-:Y:S01]  /*0cc0*/  @!P3 STS [UR8+0x24], R3 ;  /* 0x00002403ff00b988 */ /* 0x0007e20008000808 */
[----:B------:R-:W-:Y:S05]  /*0cd0*/  @P3 BRA `(.L_x_27) ;  /* 0x0000000000303947 */ /* 0x000fea0003800000 */
[----:B------:R-:W4:Y:S01]  /*0ce0*/  LDS R5, [UR8+0x34] ;  /* 0x00003408ff057984 */ /* 0x000f220008000800 */
[----:B------:R-:W5:Y:S03]  /*0cf0*/  LDC.64 R6, c[0x0][0x3b0] ;  /* 0x0000ec00ff067b82 */ /* 0x000f660000000a00 */
[----:B------:R-:W2:Y:S01]  /*0d00*/  LDS R4, [UR8+0x1c] ;  /* 0x00001c08ff047984 */ /* 0x000ea20008000800 */
[C---:B-----5:R-:W-:Y:S01]  /*0d10*/  SHF.L.U64.HI R7, R6.reuse, 0x1, R7 ;  /* 0x0000000106077819 */ /* 0x060fe20000010207 */
[----:B------:R-:W-:-:S03]  /*0d20*/  IMAD.SHL.U32 R6, R6, 0x2, RZ ;  /* 0x0000000206067824 */ /* 0x000fc600078e00ff */
[--C-:B------:R-:W-:Y:S02]  /*0d30*/  SHF.R.U32.HI R9, RZ, 0x4, R7.reuse ;  /* 0x00000004ff097819 */ /* 0x100fe40000011607 */
[----:B------:R-:W-:-:S05]  /*0d40*/  SHF.R.U64 R6, R6, 0x4, R7 ;  /* 0x0000000406067819 */ /* 0x000fca0000001207 */
[----:B------:R5:W-:Y:S01]  /*0d50*/  STS [UR8+0xc], R6 ;  /* 0x00000c06ff007988 */ /* 0x000be20008000808 */
[----:B----4-:R-:W-:Y:S02]  /*0d60*/  LOP3.LUT R5, R5, 0x7, RZ, 0xb8, !PT ;  /* 0x0000000705057812 */ /* 0x010fe400078eb8ff */
[----:B--2---:R-:W-:-:S03]  /*0d70*/  LOP3.LUT R4, R4, 0xf, R9, 0xb8, !PT ;  /* 0x0000000f04047812 */ /* 0x004fc600078eb809 */
[----:B------:R5:W-:Y:S04]  /*0d80*/  STS [UR8+0x34], R5 ;  /* 0x00003405ff007988 */ /* 0x000be80008000808 */
[----:B------:R5:W-:Y:S02]  /*0d90*/  STS [UR8+0x1c], R4 ;  /* 0x00001c04ff007988 */ /* 0x000be40008000808 */
.L_x_27:
[----:B------:R-:W-:Y:S05]  /*0da0*/  BSYNC.RECONVERGENT B2 ;  /* 0x0000000000027941 */ /* 0x000fea0003800200 */
.L_x_26:
[----:B------:R-:W-:Y:S04]  /*0db0*/  BSSY.RECONVERGENT B3, `(.L_x_28) ;  /* 0x000001a000037945 */ /* 0x000fe80003800200 */
[----:B------:R-:W-:Y:S04]  /*0dc0*/  BSSY.RELIABLE B2, `(.L_x_29) ;  /* 0x0000015000027945 */ /* 0x000fe80003800100 */
[----:B------:R-:W-:Y:S05]  /*0dd0*/  @P3 BRA `(.L_x_30) ;  /* 0x0000000000203947 */ /* 0x000fea0003800000 */
[----:B-----5:R-:W4:Y:S02]  /*0de0*/  LDS R4, [UR8+0x34] ;  /* 0x00003408ff047984 */ /* 0x020f240008000800 */
[----:B----4-:R-:W-:-:S05]  /*0df0*/  LOP3.LUT R4, R4, 0x38, RZ, 0xb8, !PT ;  /* 0x0000003804047812 */ /* 0x010fca00078eb8ff */
[----:B------:R4:W-:Y:S01]  /*0e00*/  STS [UR8+0x34], R4 ;  /* 0x00003404ff007988 */ /* 0x0009e20008000808 */
[----:B------:R-:W-:Y:S05]  /*0e10*/  @P3 BRA `(.L_x_31) ;  /* 0x0000000000203947 */ /* 0x000fea0003800000 */
[----:B----4-:R-:W4:Y:S01]  /*0e20*/  LDS R4, [UR8+0x8] ;  /* 0x00000808ff047984 */ /* 0x010f220008000800 */
[----:B------:R-:W-:-:S05]  /*0e30*/  IMAD.MOV.U32 R5, RZ, RZ, 0x780 ;  /* 0x00000780ff057424 */ /* 0x000fca00078e00ff */
[----:B----4-:R-:W-:-:S05]  /*0e40*/  LOP3.LUT R4, R4, 0x300, R5, 0xd8, !PT ;  /* 0x0000030004047812 */ /* 0x010fca00078ed805 */
[----:B------:R4:W-:Y:S02]  /*0e50*/  STS [UR8+0x8], R4 ;  /* 0x00000804ff007988 */ /* 0x0009e40008000808 */
.L_x_30:
[----:B------:R-:W-:Y:S05]  /*0e60*/  @P3 BRA `(.L_x_32) ;  /* 0x0000000000283947 */ /* 0x000fea0003800000 */
[----:B----45:R-:W4:Y:S02]  /*0e70*/  LDS R4, [UR8+0x8] ;  /* 0x00000808ff047984 */ /* 0x030f240008000800 */
[----:B----4-:R-:W-:-:S05]  /*0e80*/  LOP3.LUT R4, R4, 0x1800, RZ, 0xb8, !PT ;  /* 0x0000180004047812 */ /* 0x010fca00078eb8ff */
[----:B------:R5:W-:Y:S02]  /*0e90*/  STS [UR8+0x8], R4 ;  /* 0x00000804ff007988 */ /* 0x000be40008000808 */
.L_x_31:
[----:B------:R-:W-:Y:S05]  /*0ea0*/  @P3 BREAK.RELIABLE B2 ;  /* 0x0000000000023942 */ /* 0x000fea0003800100 */
[----:B------:R-:W-:Y:S05]  /*0eb0*/  @P3 BRA `(.L_x_33) ;  /* 0x0000000000243947 */ /* 0x000fea0003800000 */
[----:B----45:R-:W4:Y:S01]  /*0ec0*/  LDS R4, [UR8+0x8] ;  /* 0x00000808ff047984 */ /* 0x030f220008000800 */
[----:B------:R-:W-:-:S05]  /*0ed0*/  IMAD.MOV.U32 R5, RZ, RZ, 0x6000 ;  /* 0x00006000ff057424 */ /* 0x000fca00078e00ff */
[----:B----4-:R-:W-:-:S04]  /*0ee0*/  LOP3.LUT R4, R4, 0x4000, R5, 0xd8, !PT ;  /* 0x0000400004047812 */ /* 0x010fc800078ed805 */
[----:B------:R-:W-:-:S05]  /*0ef0*/  LOP3.LUT R4, R4, 0x400000, RZ, 0xb8, !PT ;  /* 0x0040000004047812 */ /* 0x000fca00078eb8ff */
[----:B------:R4:W-:Y:S02]  /*0f00*/  STS [UR8+0x8], R4 ;  /* 0x00000804ff007988 */ /* 0x0009e40008000808 */
.L_x_32:
[----:B------:R-:W-:Y:S05]  /*0f10*/  BSYNC.RELIABLE B2 ;  /* 0x0000000000027941 */ /* 0x000fea0003800100 */
.L_x_29:
[----:B----45:R-:W4:Y:S02]  /*0f20*/  @!P3 LDS R4, [UR8+0x8] ;  /* 0x00000808ff04b984 */ /* 0x030f240008000800 */
[----:B----4-:R-:W-:-:S05]  /*0f30*/  @!P3 LOP3.LUT R4, R4, 0x8000, RZ, 0xb8, !PT ;  /* 0x000080000404b812 */ /* 0x010fca00078eb8ff */
[----:B------:R4:W-:Y:S02]  /*0f40*/  @!P3 STS [UR8+0x8], R4 ;  /* 0x00000804ff00b988 */ /* 0x0009e40008000808 */
.L_x_33:
[----:B------:R-:W-:Y:S05]  /*0f50*/  BSYNC.RECONVERGENT B3 ;  /* 0x0000000000037941 */ /* 0x000fea0003800200 */
.L_x_28:
[----:B------:R-:W-:Y:S05]  /*0f60*/  WARPSYNC.ALL ;  /* 0x0000000000007948 */ /* 0x000fea0003800000 */
[----:B------:R-:W-:Y:S01]  /*0f70*/  NOP ;  /* 0x0000000000007918 */ /* 0x000fe20000000000 */
[----:B------:R-:W-:-:S04]  /*0f80*/  UIADD3 UR5, UPT, UPT, UR4, 0x80, URZ ;  /* 0x0000008004057890 */ /* 0x000fc8000fffe0ff */
[----:B------:R-:W-:-:S04]  /*0f90*/  UIADD3 UR26, UP0, UPT, UR5, UR20, URZ ;  /* 0x00000014051a7290 */ /* 0x000fc8000ff1e0ff */
[----:B------:R-:W-:Y:S01]  /*0fa0*/  ULEA.HI.X.SX32 UR27, UR5, UR21, 0x1, UP0 ;  /* 0x00000015051b7291 */ /* 0x000fe200080f0eff */
[----:B------:R-:W-:Y:S11]  /*0fb0*/  @P0 BRA `(.L_x_34) ;  /* 0x0000000000300947 */ /* 0x000ff60003800000 */
[----:B----45:R-:W4:Y:S01]  /*0fc0*/  S2R R4, SR_LANEID ;  /* 0x0000000000047919 */ /* 0x030f220000000000 */
[----:B------:R-:W-:Y:S05]  /*0fd0*/  WARPSYNC.ALL ;  /* 0x0000000000007948 */ /* 0x000fea0003800000 */
[----:B------:R-:W-:Y:S01]  /*0fe0*/  NOP ;  /* 0x0000000000007918 */ /* 0x000fe20000000000 */
[----:B----4-:R-:W-:-:S05]  /*0ff0*/  IMAD.SHL.U32 R6, R4, 0x4, RZ ;  /* 0x0000000404067824 */ /* 0x010fca00078e00ff */
[----:B------:R-:W4:Y:S01]  /*1000*/  LDS R7, [R6+UR8] ;  /* 0x0000000806077984 */ /* 0x000f220008000800 */
[----:B------:R-:W-:-:S05]  /*1010*/  IADD3 R4, P1, PT, R6, UR26, RZ ;  /* 0x0000001a06047c10 */ /* 0x000fca000ff3e0ff */
[----:B------:R-:W-:-:S05]  /*1020*/  IMAD.X R5, RZ, RZ, UR27, P1 ;  /* 0x0000001bff057e24 */ /* 0x000fca00088e06ff */
[----:B----4-:R4:W5:Y:S01]  /*1030*/  ATOMG.E.EXCH.STRONG.GPU PT, RZ, [R4], R7 ;  /* 0x0000000704ff73a8 */ /* 0x01096200041ee100 */
[----:B------:R-:W-:-:S04]  /*1040*/  DEPBAR {5,4,3,2,1,0} ;  /* 0x0000003f0000791a */ /* 0x000fc80000000000 */
[----:B------:R-:W2:Y:S02]  /*1050*/  CCTL.E.C.LDCU.IV.DEEP [UR26] ;  /* 0x000000001a007540 */ /* 0x000ea40009c08000 */
[----:B--2---:R4:W-:Y:S01]  /*1060*/  UTMACCTL.IV [UR26] ;  /* 0x000000001a0079b9 */ /* 0x0049e20008000000 */
[----:B------:R-:W-:Y:S01]  /*1070*/  NOP ;  /* 0x0000000000007918 */ /* 0x000fe20000000000 */
.L_x_34:
[----:B------:R-:W-:Y:S05]  /*1080*/  @P0 BRA `(.L_x_35) ;  /* 0x00000000000c0947 */ /* 0x000fea0003800000 */
[----:B------:R0:W-:Y:S01]  /*1090*/  UTMACMDFLUSH ;  /* 0x00000000000079b7 */ /* 0x0001e20000000000 */
[----:B------:R-:W-:Y:S05]  /*10a0*/  @P0 BRA `(.L_x_35) ;  /* 0x0000000000040947 */ /* 0x000fea0003800000 */
[----:B------:R-:W-:-:S04]  /*10b0*/  DEPBAR.LE SB0, 0x0 ;  /* 0x000080000000791a */ /* 0x000fc80000000000 */
.L_x_35:
[----:B------:R-:W-:Y:S05]  /*10c0*/  WARPSYNC.ALL ;  /* 0x0000000000007948 */ /* 0x000fea0003800000 */
[----:B------:R-:W-:Y:S01]  /*10d0*/  NOP ;  /* 0x0000000000007918 */ /* 0x000fe20000000000 */
[----:B-----5:R-:W-:Y:S06]  /*10e0*/  BAR.SYNC.DEFER_BLOCKING 0x0 ;  /* 0x0000000000007b1d */ /* 0x020fec0000010000 */
[----:B------:R-:W-:Y:S02]  /*10f0*/  BSSY.RECONVERGENT B3, `(.L_x_36) ;  /* 0x000000b000037945 */ /* 0x000fe40003800200 */
[----:B------:R-:W-:Y:S06]  /*1100*/  BAR.SYNC.DEFER_BLOCKING 0x0 ;  /* 0x0000000000007b1d */ /* 0x000fec0000010000 */
[----:B------:R5:W-:Y:S01]  /*1110*/  @!P0 STS [R11], RZ ;  /* 0x000000ff0b008388 */ /* 0x000be20000000800 */
[----:B------:R-:W-:Y:S01]  /*1120*/  NOP ;  /* 0x0000000000007918 */ /* 0x000fe20000000000 */
[----:B------:R-:W-:Y:S05]  /*1130*/  @P3 BRA `(.L_x_37) ;  /* 0x0000000000183947 */ /* 0x000fea0003800000 */
[----:B----4-:R-:W4:Y:S01]  /*1140*/  LDS R4, [UR8+0x8] ;  /* 0x00000808ff047984 */ /* 0x010f220008000800 */
[----:B------:R-:W2:Y:S01]  /*1150*/  LDC.64 R6, c[0x0][0x390] ;  /* 0x0000e400ff067b82 */ /* 0x000ea20000000a00 */
[----:B------:R-:W-:Y:S02]  /*1160*/  IMAD.MOV.U32 R5, RZ, RZ, 0x70 ;  /* 0x00000070ff057424 */ /* 0x000fe400078e00ff */
[----:B--2---:R2:W-:Y:S03]  /*1170*/  STS.64 [UR8], R6 ;  /* 0x00000006ff007988 */ /* 0x0045e60008000a08 */
[----:B----4-:R-:W-:-:S05]  /*1180*/  LOP3.LUT R4, R4, 0x10, R5, 0xd8, !PT ;  /* 0x0000001004047812 */ /* 0x010fca00078ed805 */
[----:B------:R2:W-:Y:S02]  /*1190*/  STS [UR8+0x8], R4 ;  /* 0x00000804ff007988 */ /* 0x0005e40008000808 */
.L_x_37:
[----:B----4-:R-:W-:Y:S05]  /*11a0*/  BSYNC.RECONVERGENT B3 ;  /* 0x0000000000037941 */ /* 0x010fea0003800200 */
.L_x_36:
[----:B------:R-:W-:Y:S04]  /*11b0*/  BSSY.RECONVERGENT B4, `(.L_x_38) ;  /* 0x0000011000047945 */ /* 0x000fe80003800200 */
[----:B------:R-:W-:Y:S04]  /*11c0*/  BSSY.RELIABLE B3, `(.L_x_39) ;  /* 0x000000e000037945 */ /* 0x000fe80003800100 */
[----:B------:R-:W-:Y:S05]  /*11d0*/  @P3 BRA `(.L_x_40) ;  /* 0x0000000000243947 */ /* 0x000fea0003800000 */
[----:B--2---:R-:W2:Y:S01]  /*11e0*/  LDS R4, [UR8+0x34] ;  /* 0x00003408ff047984 */ /* 0x004ea20008000800 */
[----:B------:R-:W-:-:S05]  /*11f0*/  IMAD.MOV.U32 R5, RZ, RZ, 0x3f000000 ;  /* 0x3f000000ff057424 */ /* 0x000fca00078e00ff */
[----:B--2---:R-:W-:-:S05]  /*1200*/  LOP3.LUT R4, R4, 0xff000000, R5, 0xb8, !PT ;  /* 0xff00000004047812 */ /* 0x004fca00078eb805 */
[----:B------:R2:W-:Y:S01]  /*1210*/  STS [UR8+0x34], R4 ;  /* 0x00003404ff007988 */ /* 0x0005e20008000808 */
[----:B------:R-:W-:Y:S05]  /*1220*/  @P3 BRA `(.L_x_41) ;  /* 0x00000000001c3947 */ /* 0x000fea0003800000 */
[----:B--2---:R-:W2:Y:S01]  /*1230*/  LDS R4, [UR8+0x38] ;  /* 0x00003808ff047984 */ /* 0x004ea20008000800 */
[----:B------:R-:W-:-:S05]  /*1240*/  IMAD.MOV.U32 R5, RZ, RZ, 0x3f ;  /* 0x0000003fff057424 */ /* 0x000fca00078e00ff */
[----:B--2---:R-:W-:-:S05]  /*1250*/  LOP3.LUT R4, R4, 0xff, R5, 0xb8, !PT ;  /* 0x000000ff04047812 */ /* 0x004fca00078eb805 */
[----:B------:R4:W-:Y:S02]  /*1260*/  STS [UR8+0x38], R4 ;  /* 0x00003804ff007988 */ /* 0x0009e40008000808 */
.L_x_40:
[----:B------:R-:W-:Y:S05]  /*1270*/  @P3 BREAK.RELIABLE B3 ;  /* 0x0000000000033942 */ /* 0x000fea0003800100 */
[----:B------:R-:W-:Y:S05]  /*1280*/  @P3 BRA `(.L_x_42) ;  /* 0x00000000000c3947 */ /* 0x000fea0003800000 */
[----:B------:R2:W-:Y:S02]  /*1290*/  STS [UR8+0x20], R3 ;  /* 0x00002003ff007988 */ /* 0x0005e40008000808 */
.L_x_41:
[----:B------:R-:W-:Y:S05]  /*12a0*/  BSYNC.RELIABLE B3 ;  /* 0x0000000000037941 */ /* 0x000fea0003800100 */
.L_x_39:
[----:B------:R2:W-:Y:S02]  /*12b0*/  @!P3 STS [UR8+0x24], R2 ;  /* 0x00002402ff00b988 */ /* 0x0005e40008000808 */
.L_x_42:
[----:B------:R-:W-:Y:S05]  /*12c0*/  BSYNC.RECONVERGENT B4 ;  /* 0x0000000000047941 */ /* 0x000fea0003800200 */
.L_x_38:
[----:B------:R-:W-:Y:S05]  /*12d0*/  WARPSYNC.ALL ;  /* 0x0000000000007948 */ /* 0x000fea0003800000 */
[----:B------:R-:W-:Y:S01]  /*12e0*/  NOP ;  /* 0x0000000000007918 */ /* 0x000fe20000000000 */
[----:B------:R-:W-:Y:S04]  /*12f0*/  BSSY.RECONVERGENT B4, `(.L_x_43) ;  /* 0x000000e000047945 */ /* 0x000fe80003800200 */
[----:B------:R-:W-:Y:S05]  /*1300*/  @P3 BRA `(.L_x_44) ;  /* 0x0000000000303947 */ /* 0x000fea0003800000 */
[----:B--23--:R-:W2:Y:S01]  /*1310*/  LDS R3, [UR8+0x34] ;  /* 0x00003408ff037984 */ /* 0x00cea20008000800 */
[----:B----4-:R-:W3:Y:S03]  /*1320*/  LDC.64 R4, c[0x0][0x3b8] ;  /* 0x0000ee00ff047b82 */ /* 0x010ee60000000a00 */
[----:B------:R-:W4:Y:S01]  /*1330*/  LDS R2, [UR8+0x1c] ;  /* 0x00001c08ff027984 */ /* 0x000f220008000800 */
[C---:B---3--:R-:W-:Y:S01]  /*1340*/  SHF.L.U64.HI R5, R4.reuse, 0x1, R5 ;  /* 0x0000000104057819 */ /* 0x048fe20000010205 */
[----:B------:R-:W-:-:S03]  /*1350*/  IMAD.SHL.U32 R4, R4, 0x2, RZ ;  /* 0x0000000204047824 */ /* 0x000fc600078e00ff */
[--C-:B------:R-:W-:Y:S02]  /*1360*/  SHF.R.U32.HI R7, RZ, 0x4, R5.reuse ;  /* 0x00000004ff077819 */ /* 0x100fe40000011605 */
[----:B------:R-:W-:-:S05]  /*1370*/  SHF.R.U64 R4, R4, 0x4, R5 ;  /* 0x0000000404047819 */ /* 0x000fca0000001205 */
[----:B------:R3:W-:Y:S01]  /*1380*/  STS [UR8+0xc], R4 ;  /* 0x00000c04ff007988 */ /* 0x0007e20008000808 */
[----:B--2---:R-:W-:Y:S02]  /*1390*/  LOP3.LUT R3, R3, 0x7, RZ, 0xb8, !PT ;  /* 0x0000000703037812 */ /* 0x004fe400078eb8ff */
[----:B----4-:R-:W-:-:S03]  /*13a0*/  LOP3.LUT R2, R2, 0xf, R7, 0xb8, !PT ;  /* 0x0000000f02027812 */ /* 0x010fc600078eb807 */
[----:B------:R3:W-:Y:S04]  /*13b0*/  STS [UR8+0x34], R3 ;  /* 0x00003403ff007988 */ /* 0x0007e80008000808 */
[----:B------:R3:W-:Y:S02]  /*13c0*/  STS [UR8+0x1c], R2 ;  /* 0x00001c02ff007988 */ /* 0x0007e40008000808 */
.L_x_44:
[----:B------:R-:W-:Y:S05]  /*13d0*/  BSYNC.RECONVERGENT B4 ;  /* 0x0000000000047941 */ /* 0x000fea0003800200 */
.L_x_43:
[----:B------:R-:W-:Y:S04]  /*13e0*/  BSSY.RECONVERGENT B5, `(.L_x_45) ;  /* 0x000001a000057945 */ /* 0x000fe80003800200 */
[----:B------:R-:W-:Y:S04]  /*13f0*/  BSSY.RELIABLE B4, `(.L_x_46) ;  /* 0x0000015000047945 */ /* 0x000fe80003800100 */
[----:B------:R-:W-:Y:S05]  /*1400*/  @P3 BRA `(.L_x_47) ;  /* 0x0000000000203947 */ /* 0x000fea0003800000 */
[----:B--23--:R-:W2:Y:S02]  /*1410*/  LDS R2, [UR8+0x34] ;  /* 0x00003408ff027984 */ /* 0x00cea40008000800 */
[----:B--2---:R-:W-:-:S05]  /*1420*/  LOP3.LUT R2, R2, 0x38, RZ, 0xb8, !PT ;  /* 0x0000003802027812 */ /* 0x004fca00078eb8ff */
[----:B------:R2:W-:Y:S01]  /*1430*/  STS [UR8+0x34], R2 ;  /* 0x00003402ff007988 */ /* 0x0005e20008000808 */
[----:B------:R-:W-:Y:S05]  /*1440*/  @P3 BRA `(.L_x_48) ;  /* 0x0000000000203947 */ /* 0x000fea0003800000 */
[----:B--2---:R-:W2:Y:S01]  /*1450*/  LDS R2, [UR8+0x8] ;  /* 0x00000808ff027984 */ /* 0x004ea20008000800 */
[----:B------:R-:W-:-:S05]  /*1460*/  IMAD.MOV.U32 R3, RZ, RZ, 0x780 ;  /* 0x00000780ff037424 */ /* 0x000fca00078e00ff */
[----:B--2---:R-:W-:-:S05]  /*1470*/  LOP3.LUT R2, R2, 0x300, R3, 0xd8, !PT ;  /* 0x0000030002027812 */ /* 0x004fca00078ed803 */
[----:B------:R2:W-:Y:S02]  /*1480*/  STS [UR8+0x8], R2 ;  /* 0x00000802ff007988 */ /* 0x0005e40008000808 */
.L_x_47:
[----:B------:R-:W-:Y:S05]  /*1490*/  @P3 BRA `(.L_x_49) ;  /* 0x0000000000283947 */ /* 0x000fea0003800000 */
[----:B--23--:R-:W2:Y:S02]  /*14a0*/  LDS R2, [UR8+0x8] ;  /* 0x00000808ff027984 */ /* 0x00cea40008000800 */
[----:B--2---:R-:W-:-:S05]  /*14b0*/  LOP3.LUT R2, R2, 0x1800, RZ, 0xb8, !PT ;  /* 0x0000180002027812 */ /* 0x004fca00078eb8ff */
[----:B------:R3:W-:Y:S02]  /*14c0*/  STS [UR8+0x8], R2 ;  /* 0x00000802ff007988 */ /* 0x0007e40008000808 */
.L_x_48:
[----:B------:R-:W-:Y:S05]  /*14d0*/  @P3 BREAK.RELIABLE B4 ;  /* 0x0000000000043942 */ /* 0x000fea0003800100 */
[----:B------:R-:W-:Y:S05]  /*14e0*/  @P3 BRA `(.L_x_50) ;  /* 0x0000000000243947 */ /* 0x000fea0003800000 */
[----:B--23--:R-:W2:Y:S01]  /*14f0*/  LDS R2, [UR8+0x8] ;  /* 0x00000808ff027984 */ /* 0x00cea20008000800 */
[----:B------:R-:W-:-:S05]  /*1500*/  IMAD.MOV.U32 R3, RZ, RZ, 0x6000 ;  /* 0x00006000ff037424 */ /* 0x000fca00078e00ff */
[----:B--2---:R-:W-:-:S04]  /*1510*/  LOP3.LUT R2, R2, 0x6000, R3, 0xd8, !PT ;  /* 0x0000600002027812 */ /* 0x004fc800078ed803 */
[----:B------:R-:W-:-:S05]  /*1520*/  LOP3.LUT R2, R2, 0x400000, RZ, 0xb8, !PT ;  /* 0x0040000002027812 */ /* 0x000fca00078eb8ff */
[----:B------:R2:W-:Y:S02]  /*1530*/  STS [UR8+0x8], R2 ;  /* 0x00000802ff007988 */ /* 0x0005e40008000808 */
.L_x_49:
[----:B------:R-:W-:Y:S05]  /*1540*/  BSYNC.RELIABLE B4 ;  /* 0x0000000000047941 */ /* 0x000fea0003800100 */
.L_x_46:
[----:B--23--:R-:W2:Y:S02]  /*1550*/  @!P3 LDS R2, [UR8+0x8] ;  /* 0x00000808ff02b984 */ /* 0x00cea40008000800 */
[----:B--2---:R-:W-:-:S05]  /*1560*/  @!P3 LOP3.LUT R2, R2, 0x8000, RZ, 0xb8, !PT ;  /* 0x000080000202b812 */ /* 0x004fca00078eb8ff */
[----:B------:R2:W-:Y:S02]  /*1570*/  @!P3 STS [UR8+0x8], R2 ;  /* 0x00000802ff00b988 */ /* 0x0005e40008000808 */
.L_x_50:
[----:B------:R-:W-:Y:S05]  /*1580*/  BSYNC.RECONVERGENT B5 ;  /* 0x0000000000057941 */ /* 0x000fea0003800200 */
.L_x_45:
[----:B------:R-:W-:Y:S05]  /*1590*/  WARPSYNC.ALL ;  /* 0x0000000000007948 */ /* 0x000fea0003800000 */
[----:B------:R-:W-:Y:S01]  /*15a0*/  NOP ;  /* 0x0000000000007918 */ /* 0x000fe20000000000 */
[----:B------:R-:W-:-:S04]  /*15b0*/  UIADD3 UR4, UPT, UPT, UR4, 0x100, URZ ;  /* 0x0000010004047890 */ /* 0x000fc8000fffe0ff */
[----:B------:R-:W-:-:S04]  /*15c0*/  UIADD3 UR20, UP0, UPT, UR4, UR20, URZ ;  /* 0x0000001404147290 */ /* 0x000fc8000ff1e0ff */
[----:B------:R-:W-:Y:S01]  /*15d0*/  ULEA.HI.X.SX32 UR21, UR4, UR21, 0x1, UP0 ;  /* 0x0000001504157291 */ /* 0x000fe200080f0eff */
[----:B------:R-:W-:Y:S11]  /*15e0*/  @P0 BRA `(.L_x_51) ;  /* 0x0000000000300947 */ /* 0x000ff60003800000 */
[----:B--23--:R-:W2:Y:S01]  /*15f0*/  S2R R2, SR_LANEID ;  /* 0x0000000000027919 */ /* 0x00cea20000000000 */
[----:B------:R-:W-:Y:S05]  /*1600*/  WARPSYNC.ALL ;  /* 0x0000000000007948 */ /* 0x000fea0003800000 */
[----:B------:R-:W-:Y:S01]  /*1610*/  NOP ;  /* 0x0000000000007918 */ /* 0x000fe20000000000 */
[----:B--2-4-:R-:W-:-:S05]  /*1620*/  IMAD.SHL.U32 R4, R2, 0x4, RZ ;  /* 0x0000000402047824 */ /* 0x014fca00078e00ff */
[----:B------:R-:W2:Y:S01]  /*1630*/  LDS R5, [R4+UR8] ;  /* 0x0000000804057984 */ /* 0x000ea20008000800 */
[----:B------:R-:W-:-:S05]  /*1640*/  IADD3 R2, P1, PT, R4, UR20, RZ ;  /* 0x0000001404027c10 */ /* 0x000fca000ff3e0ff */
[----:B------:R-:W-:-:S05]  /*1650*/  IMAD.X R3, RZ, RZ, UR21, P1 ;  /* 0x00000015ff037e24 */ /* 0x000fca00088e06ff */
[----:B--2---:R2:W3:Y:S01]  /*1660*/  ATOMG.E.EXCH.STRONG.GPU PT, RZ, [R2], R5 ;  /* 0x0000000502ff73a8 */ /* 0x0044e200041ee100 */
[----:B------:R-:W-:-:S04]  /*1670*/  DEPBAR {5,4,3,2,1,0} ;  /* 0x0000003f0000791a */ /* 0x000fc80000000000 */
[----:B------:R-:W4:Y:S02]  /*1680*/  CCTL.E.C.LDCU.IV.DEEP [UR20] ;  /* 0x0000000014007540 */ /* 0x000f240009c08000 */
[----:B----4-:R2:W-:Y:S01]  /*1690*/  UTMACCTL.IV [UR20] ;  /* 0x00000000140079b9 */ /* 0x0105e20008000000 */
[----:B------:R-:W-:Y:S01]  /*16a0*/  NOP ;  /* 0x0000000000007918 */ /* 0x000fe20000000000 */
.L_x_51:
[----:B------:R-:W-:Y:S05]  /*16b0*/  @P0 BRA `(.L_x_52) ;  /* 0x00000000000c0947 */ /* 0x000fea0003800000 */
[----:B------:R0:W-:Y:S01]  /*16c0*/  UTMACMDFLUSH ;  /* 0x00000000000079b7 */ /* 0x0001e20000000000 */
[----:B------:R-:W-:Y:S05]  /*16d0*/  @P0 BRA `(.L_x_52) ;  /* 0x0000000000040947 */ /* 0x000fea0003800000 */
[----:B------:R-:W-:-:S04]  /*16e0*/  DEPBAR.LE SB0, 0x0 ;  /* 0x000080000000791a */ /* 0x000fc80000000000 */
.L_x_52:
[----:B------:R-:W-:Y:S05]  /*16f0*/  WARPSYNC.ALL ;  /* 0x0000000000007948 */ /* 0x000fea0003800000 */
[----:B------:R-:W-:Y:S01]  /*1700*/  NOP ;  /* 0x0000000000007918 */ /* 0x000fe20000000000 */
[----:B---3--:R-:W-:Y:S01]  /*1710*/  BAR.SYNC.DEFER_BLOCKING 0x0 ;  /* 0x0000000000007b1d */ /* 0x008fe20000010000 */
[----:B--2---:R-:W-:Y:S01]  /*1720*/  SHF.R.U32.HI R2, RZ, 0x5, R0 ;  /* 0x00000005ff027819 */ /* 0x004fe20000011600 */
[----:B------:R-:W-:-:S03]  /*1730*/  USHF.L.U32 UR15, UR15, 0x7, URZ ;  /* 0x000000070f0f7899 */ /* 0x000fc600080006ff */
[----:B------:R-:W-:Y:S01]  /*1740*/  R2UR UR22, R2 ;  /* 0x00000000021672ca */ /* 0x000fe200000e0000 */
[----:B------:R-:W-:Y:S01]  /*1750*/  VOTEU.ALL UP0, P3 ;  /* 0x0000000000ff7886 */ /* 0x000fe20001800000 */
[----:B------:R-:W-:Y:S01]  /*1760*/  UMOV UR4, 0x1 ;  /* 0x0000000100047882 */ /* 0x000fe20000000000 */
[----:B------:R-:W-:Y:S01]  /*1770*/  VOTEU.ALL UP1, P3 ;  /* 0x0000000000ff7886 */ /* 0x000fe20001820000 */
[----:B------:R-:W-:Y:S02]  /*1780*/  BSSY.RECONVERGENT B5, `(.L_x_53) ;  /* 0x0000018000057945 */ /* 0x000fe40003800200 */
[----:B------:R-:W-:-:S04]  /*1790*/  @!UP0 UIADD3 UR10, UPT, UPT, -UR4, 0x100000, URZ ;  /* 0x00100000040a8890 */ /* 0x000fc8000fffe1ff */
[----:B------:R-:W-:Y:S02]  /*17a0*/  @!UP0 USHF.L.U32 UR11, UR10, 0xb, URZ ;  /* 0x0000000b0a0b8899 */ /* 0x000fe400080006ff */
[----:B------:R-:W-:Y:S02]  /*17b0*/  @!UP0 USHF.L.U32 UR10, UR10, 0x1, URZ ;  /* 0x000000010a0a8899 */ /* 0x000fe400080006ff */
[----:B------:R-:W-:-:S04]  /*17c0*/  @!UP0 UIADD3 UR4, UPT, UPT, -UR4, 0x100000, URZ ;  /* 0x0010000004048890 */ /* 0x000fc8000fffe1ff */
[----:B------:R-:W-:Y:S02]  /*17d0*/  @!UP0 USHF.L.U32 UR5, UR4, 0xb, URZ ;  /* 0x0000000b04058899 */ /* 0x000fe400080006ff */
[----:B------:R-:W-:Y:S01]  /*17e0*/  @!UP0 USHF.L.U32 UR4, UR4, 0x1, URZ ;  /* 0x0000000104048899 */ /* 0x000fe200080006ff */
[----:B------:R-:W-:Y:S01]  /*17f0*/  VOTEU.ALL UP0, P3 ;  /* 0x0000000000ff7886 */ /* 0x000fe20001800000 */
[----:B------:R-:W2:Y:S04]  /*1800*/  FENCE.VIEW.ASYNC.S ;  /* 0x00000000000073c6 */ /* 0x000ea80000000000 */
[----:B--2---:R2:W3:Y:S06]  /*1810*/  @!UP0 SYNCS.EXCH.64 URZ, [UR8+0xc000], UR10 ;  /* 0x00c0000a08ff85b2 */ /* 0x0044ec0008000100 */
[----:B------:R2:W3:Y:S02]  /*1820*/  @!UP1 SYNCS.EXCH.64 URZ, [UR8+0xc020], UR4 ;  /* 0x00c0200408ff95b2 */ /* 0x0004e40008000100 */
[----:B---3--:R-:W-:Y:S06]  /*1830*/  BAR.SYNC.DEFER_BLOCKING 0x0 ;  /* 0x0000000000007b1d */ /* 0x008fec0000010000 */
[----:B------:R-:W-:Y:S05]  /*1840*/  @P3 BRA `(.L_x_54) ;  /* 0x00000000002c3947 */ /* 0x000fea0003800000 */
[----:B--2---:R-:W-:Y:S02]  /*1850*/  UMOV UR4, 0x1 ;  /* 0x0000000100047882 */ /* 0x004fe40000000000 */
[----:B------:R-:W-:-:S04]  /*1860*/  UIADD3 UR10, UPT, UPT, -UR4, 0x100000, URZ ;  /* 0x00100000040a7890 */ /* 0x000fc8000fffe1ff */
[----:B------:R-:W-:Y:S02]  /*1870*/  USHF.L.U32 UR11, UR10, 0xb, URZ ;  /* 0x0000000b0a0b7899 */ /* 0x000fe400080006ff */
[----:B------:R-:W-:Y:S02]  /*1880*/  USHF.L.U32 UR10, UR10, 0x1, URZ ;  /* 0x000000010a0a7899 */ /* 0x000fe400080006ff */
[----:B------:R-:W-:-:S04]  /*1890*/  UIADD3 UR4, UPT, UPT, -UR4, 0x100000, URZ ;  /* 0x0010000004047890 */ /* 0x000fc8000fffe1ff */
[----:B------:R-:W-:Y:S02]  /*18a0*/  USHF.L.U32 UR5, UR4, 0xb, URZ ;  /* 0x0000000b04057899 */ /* 0x000fe400080006ff */
[----:B------:R-:W-:Y:S01]  /*18b0*/  USHF.L.U32 UR4, UR4, 0x1, URZ ;  /* 0x0000000104047899 */ /* 0x000fe200080006ff */
[----:B------:R-:W2:Y:S03]  /*18c0*/  FENCE.VIEW.ASYNC.S ;  /* 0x00000000000073c6 */ /* 0x000ea60000000000 */
[----:B--2---:R3:W2:Y:S08]  /*18d0*/  SYNCS.EXCH.64 URZ, [UR8+0xc008], UR10 ;  /* 0x00c0080a08ff75b2 */ /* 0x0046b00008000100 */
[----:B------:R3:W4:Y:S02]  /*18e0*/  SYNCS.EXCH.64 URZ, [UR8+0xc028], UR4 ;  /* 0x00c0280408ff75b2 */ /* 0x0007240008000100 */
[----:B---3--:R-:W-:Y:S01]  /*18f0*/  NOP ;  /* 0x0000000000007918 */ /* 0x008fe20000000000 */
.L_x_54:
[----:B--2---:R-:W-:Y:S05]  /*1900*/  BSYNC.RECONVERGENT B5 ;  /* 0x0000000000057941 */ /* 0x004fea0003800200 */
.L_x_53:
[----:B----4-:R-:W-:Y:S06]  /*1910*/  BAR.SYNC.DEFER_BLOCKING 0x0 ;  /* 0x0000000000007b1d */ /* 0x010fec0000010000 */
[----:B------:R-:W-:Y:S04]  /*1920*/  BSSY.RECONVERGENT B5, `(.L_x_55) ;  /* 0x000000d000057945 */ /* 0x000fe80003800200 */
[----:B------:R-:W-:Y:S05]  /*1930*/  @P3 BRA `(.L_x_56) ;  /* 0x00000000002c3947 */ /* 0x000fea0003800000 */
[----:B------:R-:W-:Y:S02]  /*1940*/  UMOV UR4, 0x1 ;  /* 0x0000000100047882 */ /* 0x000fe40000000000 */
[----:B------:R-:W-:-:S04]  /*1950*/  UIADD3 UR10, UPT, UPT, -UR4, 0x100000, URZ ;  /* 0x00100000040a7890 */ /* 0x000fc8000fffe1ff */
[----:B------:R-:W-:Y:S02]  /*1960*/  USHF.L.U32 UR11, UR10, 0xb, URZ ;  /* 0x0000000b0a0b7899 */ /* 0x000fe400080006ff */
[----:B------:R-:W-:Y:S02]  /*1970*/  USHF.L.U32 UR10, UR10, 0x1, URZ ;  /* 0x000000010a0a7899 */ /* 0x000fe400080006ff */
[----:B------:R-:W-:-:S04]  /*1980*/  UIADD3 UR4, UPT, UPT, -UR4, 0x100000, URZ ;  /* 0x0010000004047890 */ /* 0x000fc8000fffe1ff */
[----:B------:R-:W-:Y:S02]  /*1990*/  USHF.L.U32 UR5, UR4, 0xb, URZ ;  /* 0x0000000b04057899 */ /* 0x000fe400080006ff */
[----:B------:R-:W-:Y:S01]  /*19a0*/  USHF.L.U32 UR4, UR4, 0x1, URZ ;  /* 0x0000000104047899 */ /* 0x000fe200080006ff */
[----:B------:R-:W2:Y:S03]  /*19b0*/  FENCE.VIEW.ASYNC.S ;  /* 0x00000000000073c6 */ /* 0x000ea60000000000 */
[----:B--2---:R2:W3:Y:S08]  /*19c0*/  SYNCS.EXCH.64 URZ, [UR8+0xc010], UR10 ;  /* 0x00c0100a08ff75b2 */ /* 0x0044f00008000100 */
[----:B------:R2:W4:Y:S01]  /*19d0*/  SYNCS.EXCH.64 URZ, [UR8+0xc030], UR4 ;  /* 0x00c0300408ff75b2 */ /* 0x0005220008000100 */
[----:B------:R-:W-:Y:S01]  /*19e0*/  NOP ;  /* 0x0000000000007918 */ /* 0x000fe20000000000 */
.L_x_56:
[----:B--2---:R-:W-:Y:S05]  /*19f0*/  BSYNC.RECONVERGENT B5 ;  /* 0x0000000000057941 */ /* 0x004fea0003800200 */
.L_x_55:
[----:B---34-:R-:W-:Y:S01]  /*1a00*/  BAR.SYNC.DEFER_BLOCKING 0x0 ;  /* 0x0000000000007b1d */ /* 0x018fe20000010000 */
[----:B------:R-:W-:Y:S01]  /*1a10*/  UIADD3 UR12, UPT, UPT, UR8, 0xc020, URZ ;  /* 0x0000c020080c7890 */ /* 0x000fe2000fffe0ff */
[----:B------:R-:W-:Y:S01]  /*1a20*/  ISETP.GE.AND P0, PT, R10, 0x1, PT ;  /* 0x000000010a00780c */ /* 0x000fe20003f06270 */
[----:B------:R-:W-:-:S03]  /*1a30*/  USHF.L.U32 UR19, UR7, 0x6, URZ ;  /* 0x0000000607137899 */ /* 0x000fc600080006ff */
        /* <DEDUP_REMOVED lines=13> */
.L_x_58:
[----:B--2---:R-:W-:Y:S05]  /*1b10*/  BSYNC.RECONVERGENT B5 ;  /* 0x0000000000057941 */ /* 0x004fea0003800200 */
.L_x_57:
[----:B------:R-:W-:Y:S05]  /*1b20*/  @!P0 BRA `(.L_x_59) ;  /* 0x0000000800148947 */ /* 0x000fea0003800000 */
[----:B---34-:R-:W-:Y:S01]  /*1b30*/  BAR.SYNC.DEFER_BLOCKING 0x0 ;  /* 0x0000000000007b1d */ /* 0x018fe20000010000 */
[----:B------:R-:W-:Y:S01]  /*1b40*/  ELECT P1, URZ, PT ;  /* 0x0000000000ff782f */ /* 0x000fe20003820000 */
[----:B------:R-:W-:Y:S01]  /*1b50*/  @!P3 IMAD.MOV.U32 R2, RZ, RZ, 0x3000 ;  /* 0x00003000ff02b424 */ /* 0x000fe200078e00ff */
[----:B------:R-:W-:Y:S02]  /*1b60*/  UIADD3 UR16, UPT, UPT, UR8, 0x8000, URZ ;  /* 0x0000800008107890 */ /* 0x000fe4000fffe0ff */
[----:B------:R-:W-:Y:S02]  /*1b70*/  ISETP.LT.U32.AND P1, PT, R68, 0x20, P1 ;  /* 0x000000204400780c */ /* 0x000fe40000f21070 */
[----:B------:R-:W-:Y:S01]  /*1b80*/  ELECT P0, URZ, PT ;  /* 0x0000000000ff782f */ /* 0x000fe20003800000 */
[----:B------:R-:W-:-:S03]  /*1b90*/  UMOV UR11, UR15 ;  /* 0x0000000f000b7c82 */ /* 0x000fc60008000000 */
[----:B------:R-:W-:-:S07]  /*1ba0*/  ISETP.LT.U32.AND P0, PT, R68, 0x20, P0 ;  /* 0x000000204400780c */ /* 0x000fce0000701070 */
[----:B------:R-:W-:Y:S01]  /*1bb0*/  VOTEU.ANY UP0, P1 ;  /* 0x0000000000ff7886 */ /* 0x000fe20000800100 */
[----:B------:R-:W-:-:S04]  /*1bc0*/  VOTEU.ANY UP2, P1 ;  /* 0x0000000000ff7886 */ /* 0x000fc80000840100 */
[----:B------:R-:W-:Y:S02]  /*1bd0*/  @UP0 UIADD3 UR17, UPT, UPT, UR8, 0xc000, URZ ;  /* 0x0000c00008110890 */ /* 0x000fe4000fffe0ff */
[----:B------:R2:W-:Y:S01]  /*1be0*/  @!P3 SYNCS.ARRIVE.TRANS64 RZ, [UR8+0xc000], R2 ;  /* 0x00c00002ffffb9a7 */ /* 0x0005e20008000008 */
[----:B------:R-:W-:Y:S01]  /*1bf0*/  @UP0 UMOV UR18, URZ ;  /* 0x000000ff00120c82 */ /* 0x000fe20008000000 */
[----:B------:R-:W-:Y:S01]  /*1c00*/  BAR.SYNC.DEFER_BLOCKING 0x0 ;  /* 0x0000000000007b1d */ /* 0x000fe20000010000 */
[----:B------:R-:W-:-:S05]  /*1c10*/  UISETP.NE.U32.AND UP0, UPT, UR22, URZ, UPT ;  /* 0x000000ff1600728c */ /* 0x000fca000bf05070 */
[----:B------:R-:W-:Y:S01]  /*1c20*/  VOTEU.ANY UP1, P0 ;  /* 0x0000000000ff7886 */ /* 0x000fe20000020100 */
[----:B------:R-:W-:-:S04]  /*1c30*/  VOTEU.ANY UP3, P0 ;  /* 0x0000000000ff7886 */ /* 0x000fc80000060100 */
[----:B------:R-:W-:Y:S01]  /*1c40*/  @UP1 UIADD3 UR9, UPT, UPT, UR8, 0xc000, URZ ;  /* 0x0000c00008091890 */ /* 0x000fe2000fffe0ff */
[----:B------:R-:W-:Y:S01]  /*1c50*/  @UP1 UMOV UR10, URZ ;  /* 0x000000ff000a1c82 */ /* 0x000fe20008000000 */
[----:B------:R2:W-:Y:S01]  /*1c60*/  @UP2 UTMALDG.2D [UR16], [UR24] ;  /* 0x00000010180025b4 */ /* 0x0005e20008008000 */
[----:B------:R3:W-:Y:S06]  /*1c70*/  MEMBAR.ALL.CTA ;  /* 0x0000000000007992 */ /* 0x0007ec0000008000 */
[----:B---3--:R-:W3:Y:S02]  /*1c80*/  FENCE.VIEW.ASYNC.S ;  /* 0x00000000000073c6 */ /* 0x008ee40000000000 */
[----:B---3--:R-:W-:Y:S06]  /*1c90*/  BAR.SYNC.DEFER_BLOCKING 0x0 ;  /* 0x0000000000007b1d */ /* 0x008fec0000010000 */
[----:B------:R2:W-:Y:S02]  /*1ca0*/  @UP3 UTMALDG.2D [UR8], [UR26] ;  /* 0x000000081a0035b4 */ /* 0x0005e40008008000 */
[----:B------:R-:W-:Y:S06]  /*1cb0*/  BAR.SYNC.DEFER_BLOCKING 0x0 ;  /* 0x0000000000007b1d */ /* 0x000fec0000010000 */
[----:B------:R-:W3:Y:S02]  /*1cc0*/  SYNCS.PHASECHK.TRANS64.TRYWAIT P0, [UR8+0xc000], RZ ;  /* 0x00c000ffff0075a7 */ /* 0x000ee40008001108 */
[----:B--23--:R-:W-:Y:S05]  /*1cd0*/  @!P0 BRA `(.L_x_60) ;  /* 0x0000000c00ec8947 */ /* 0x00cfea0003800000 */
.L_x_78:
[----:B------:R-:W-:Y:S05]  /*1ce0*/  BRA.U UP0, `(.L_x_61) ;  /* 0x00000001004c7547 */ /* 0x000fea000b800000 */
[----:B------:R-:W-:Y:S02]  /*1cf0*/  USHF.R.U32.HI UR4, URZ, 0x4, UR16 ;  /* 0x00000004ff047899 */ /* 0x000fe40008011610 */
[----:B------:R-:W-:Y:S02]  /*1d00*/  USHF.R.U32.HI UR6, URZ, 0x4, UR8 ;  /* 0x00000004ff067899 */ /* 0x000fe40008011608 */
[----:B------:R-:W-:Y:S02]  /*1d10*/  USGXT.U32 UR4, UR4, 0xe ;  /* 0x0000000e0404789a */ /* 0x000fe40008000000 */
[----:B------:R-:W-:Y:S01]  /*1d20*/  USGXT.U32 UR6, UR6, 0xe ;  /* 0x0000000e0606789a */ /* 0x000fe20008000000 */
[----:B------:R-:W-:Y:S01]  /*1d30*/  UMOV UR10, 0xfffffffe ;  /* 0xfffffffe000a7882 */ /* 0x000fe20000000000 */
[----:B------:R-:W-:Y:S01]  /*1d40*/  UMOV UR11, 0x7fffbfdf ;  /* 0x7fffbfdf000b7882 */ /* 0x000fe20000000000 */
[----:B------:R-:W-:Y:S01]  /*1d50*/  UMOV UR5, URZ ;  /* 0x000000ff00057c82 */ /* 0x000fe20008000000 */
[----:B------:R-:W-:Y:S01]  /*1d60*/  UMOV UR7, URZ ;  /* 0x000000ff00077c82 */ /* 0x000fe20008000000 */
[----:B------:R-:W-:-:S02]  /*1d70*/  UIADD3.64 UR16, UPT, UPT, UR4, -UR10, URZ ;  /* 0x8000000a04107297 */ /* 0x000fc4000fffe0ff */
[----:B------:R-:W-:Y:S01]  /*1d80*/  UIADD3.64 UR10, UPT, UPT, UR6, -UR10, URZ ;  /* 0x8000000a060a7297 */ /* 0x000fe2000fffe0ff */
[----:B------:R-:W-:Y:S01]  /*1d90*/  UMOV UR28, 0x0 ;  /* 0x00000000001c7882 */ /* 0x000fe20000000000 */
[----:B------:R-:W-:Y:S01]  /*1da0*/  UMOV UR29, 0x4200010 ;  /* 0x04200010001d7882 */ /* 0x000fe20000000000 */
[----:B------:R-:W-:Y:S01]  /*1db0*/  UMOV UR5, 0x80004020 ;  /* 0x8000402000057882 */ /* 0x000fe20000000000 */
[----:B------:R-:W-:Y:S01]  /*1dc0*/  UMOV UR7, 0x80004020 ;  /* 0x8000402000077882 */ /* 0x000fe20000000000 */
[----:B------:R-:W-:Y:S01]  /*1dd0*/  UMOV UR30, 0x0 ;  /* 0x00000000001e7882 */ /* 0x000fe20000000000 */
[----:B------:R-:W-:Y:S01]  /*1de0*/  UMOV UR31, 0x4200010 ;  /* 0x04200010001f7882 */ /* 0x000fe20000000000 */
[----:B------:R2:W-:Y:S02]  /*1df0*/  UTCHMMA gdesc[UR4], gdesc[UR6], tmem[UR23], tmem[UR28], idesc[UR29], !UPT ;  /* 0x00ff1c06040075ea */ /* 0x0005e4000f800017 */
[----:B------:R2:W-:Y:S01]  /*1e00*/  UTCHMMA gdesc[UR16], gdesc[UR10], tmem[UR23], tmem[UR30], idesc[UR31], UPT ;  /* 0x00ff1e0a100075ea */ /* 0x0005e2000b800017 */
[----:B------:R-:W-:-:S02]  /*1e10*/  NOP ;  /* 0x0000000000007918 */ /* 0x000fc40000000000 */
.L_x_61:
[----:B------:R-:W-:Y:S01]  /*1e20*/  ELECT P0, URZ, PT ;  /* 0x0000000000ff782f */ /* 0x000fe20003800000 */
[----:B--2---:R-:W-:Y:S01]  /*1e30*/  UMOV UR4, UR12 ;  /* 0x0000000c00047c82 */ /* 0x004fe20008000000 */
[----:B------:R-:W-:Y:S02]  /*1e40*/  UMOV UR5, URZ ;  /* 0x000000ff00057c82 */ /* 0x000fe40008000000 */
[----:B------:R-:W-:-:S13]  /*1e50*/  ISETP.LT.U32.AND P0, PT, R68, 0x20, P0 ;  /* 0x000000204400780c */ /* 0x000fda0000701070 */
[----:B------:R-:W-:Y:S01]  /*1e60*/  VOTEU.ANY UP0, P0 ;  /* 0x0000000000ff7886 */ /* 0x000fe20000000100 */
[----:B------:R-:W-:Y:S01]  /*1e70*/  VOTEU.ANY UP1, P0 ;  /* 0x0000000000ff7886 */ /* 0x000fe20000020100 */
[----:B------:R-:W-:-:S03]  /*1e80*/  ISETP.GE.U32.AND P0, PT, R10, 0x21, PT ;  /* 0x000000210a00780c */ /* 0x000fc60003f06070 */
[----:B------:R-:W-:Y:S02]  /*1e90*/  @UP0 UMOV UR4, UR4 ;  /* 0x0000000400040c82 */ /* 0x000fe40008000000 */
[----:B------:R2:W-:Y:S01]  /*1ea0*/  @UP1 UTCBAR [UR4], URZ ;  /* 0x000000ff040013e9 */ /* 0x0005e200080000ff */
[----:B------:R-:W-:Y:S06]  /*1eb0*/  BAR.SYNC.DEFER_BLOCKING 0x0 ;  /* 0x0000000000007b1d */ /* 0x000fec0000010000 */
[----:B------:R-:W3:Y:S02]  /*1ec0*/  SYNCS.PHASECHK.TRANS64.TRYWAIT P1, [UR8+0xc020], RZ ;  /* 0x00c020ffff0075a7 */ /* 0x000ee40008021108 */
[----:B--23--:R-:W-:Y:S05]  /*1ed0*/  @!P1 BRA `(.L_x_62) ;  /* 0x0000000c00789947 */ /* 0x00cfea0003800000 */
.L_x_79:
[----:B------:R-:W-:Y:S01]  /*1ee0*/  UMOV UR4, URZ ;  /* 0x000000ff00047c82 */ /* 0x000fe20008000000 */
[----:B------:R-:W-:Y:S05]  /*1ef0*/  @!P0 BRA `(.L_x_59) ;  /* 0x0000000400208947 */ /* 0x000fea0003800000 */
[----:B------:R-:W2:Y:S01]  /*1f00*/  LDCU UR29, c[0x0][0x3a0] ;  /* 0x00007400ff1d77ac */ /* 0x000ea20008000800 */
[----:B------:R-:W-:Y:S01]  /*1f10*/  UMOV UR9, 0x1 ;  /* 0x0000000100097882 */ /* 0x000fe20000000000 */
[----:B------:R-:W-:-:S05]  /*1f20*/  UMOV UR18, 0x20 ;  /* 0x0000002000127882 */ /* 0x000fca0000000000 */
.L_x_66:
[----:B------:R-:W-:Y:S01]  /*1f30*/  BAR.SYNC.DEFER_BLOCKING 0x0 ;  /* 0x0000000000007b1d */ /* 0x000fe20000010000 */
[----:B------:R-:W-:Y:S01]  /*1f40*/  ULEA UR28, UR9, UR8, 0x3 ;  /* 0x00000008091c7291 */ /* 0x000fe2000f8e18ff */
[----:B------:R-:W-:Y:S01]  /*1f50*/  @!P3 IMAD.MOV.U32 R2, RZ, RZ, 0x3000 ;  /* 0x00003000ff02b424 */ /* 0x000fe200078e00ff */
[----:B------:R-:W-:Y:S01]  /*1f60*/  ELECT P1, URZ, PT ;  /* 0x0000000000ff782f */ /* 0x000fe20003820000 */
[----:B------:R-:W-:-:S03]  /*1f70*/  ULEA UR16, UR9, UR8, 0xc ;  /* 0x0000000809107291 */ /* 0x000fc6000f8e60ff */
[----:B------:R-:W-:Y:S02]  /*1f80*/  ISETP.LT.U32.AND P1, PT, R68, 0x20, P1 ;  /* 0x000000204400780c */ /* 0x000fe40000f21070 */
[----:B------:R-:W-:Y:S01]  /*1f90*/  ELECT P0, URZ, PT ;  /* 0x0000000000ff782f */ /* 0x000fe20003800000 */
[----:B------:R-:W-:-:S03]  /*1fa0*/  UIADD3 UR16, UPT, UPT, UR16, 0x8000, URZ ;  /* 0x0000800010107890 */ /* 0x000fc6000fffe0ff */
[----:B------:R-:W-:Y:S01]  /*1fb0*/  ISETP.LT.U32.AND P0, PT, R68, 0x20, P0 ;  /* 0x000000204400780c */ /* 0x000fe20000701070 */
[----:B------:R-:W-:Y:S01]  /*1fc0*/  ULEA UR12, UR9, UR8, 0xd ;  /* 0x00000008090c7291 */ /* 0x000fe2000f8e68ff */
[----:B------:R-:W-:Y:S01]  /*1fd0*/  UMOV UR14, UR18 ;  /* 0x00000012000e7c82 */ /* 0x000fe20008000000 */
[----:B------:R-:W-:-:S04]  /*1fe0*/  USHF.L.U32 UR5, UR4, 0x1f, URZ ;  /* 0x0000001f04057899 */ /* 0x000fc800080006ff */
[----:B------:R-:W-:Y:S01]  /*1ff0*/  VOTEU.ANY UP0, P1 ;  /* 0x0000000000ff7886 */ /* 0x000fe20000800100 */
[----:B------:R3:W-:Y:S04]  /*2000*/  @!P3 SYNCS.ARRIVE.TRANS64 RZ, [UR28+0xc000], R2 ;  /* 0x00c00002ffffb9a7 */ /* 0x0007e8000800001c */
[----:B------:R-:W-:Y:S01]  /*2010*/  @UP0 UIADD3 UR17, UPT, UPT, UR28, 0xc000, URZ ;  /* 0x0000c0001c110890 */ /* 0x000fe2000fffe0ff */
[----:B------:R-:W-:Y:S01]  /*2020*/  VOTEU.ANY UP0, P1 ;  /* 0x0000000000ff7886 */ /* 0x000fe20000800100 */
[----:B------:R-:W-:Y:S01]  /*2030*/  BAR.SYNC.DEFER_BLOCKING 0x0 ;  /* 0x0000000000007b1d */ /* 0x000fe20000010000 */
[----:B---3--:R-:W-:-:S05]  /*2040*/  IMAD.U32 R2, RZ, RZ, UR5 ;  /* 0x00000005ff027e24 */ /* 0x008fca000f8e00ff */
[----:B------:R-:W-:-:S05]  /*2050*/  VOTEU.ANY UP1, P0 ;  /* 0x0000000000ff7886 */ /* 0x000fca0000020100 */
[----:B------:R-:W-:Y:S01]  /*2060*/  @UP1 UIADD3 UR13, UPT, UPT, UR28, 0xc000, URZ ;  /* 0x0000c0001c0d1890 */ /* 0x000fe2000fffe0ff */
[----:B------:R-:W-:Y:S01]  /*2070*/  VOTEU.ANY UP1, P0 ;  /* 0x0000000000ff7886 */ /* 0x000fe20000020100 */
[----:B------:R3:W-:Y:S01]  /*2080*/  @UP0 UTMALDG.2D [UR16], [UR24] ;  /* 0x00000010180005b4 */ /* 0x0007e20008008000 */
[----:B------:R-:W-:Y:S01]  /*2090*/  UISETP.NE.U32.AND UP0, UPT, UR22, URZ, UPT ;  /* 0x000000ff1600728c */ /* 0x000fe2000bf05070 */
[----:B------:R4:W-:Y:S06]  /*20a0*/  MEMBAR.ALL.CTA ;  /* 0x0000000000007992 */ /* 0x0009ec0000008000 */
[----:B----4-:R-:W4:Y:S02]  /*20b0*/  FENCE.VIEW.ASYNC.S ;  /* 0x00000000000073c6 */ /* 0x010f240000000000 */
[----:B----4-:R-:W-:Y:S06]  /*20c0*/  BAR.SYNC.DEFER_BLOCKING 0x0 ;  /* 0x0000000000007b1d */ /* 0x010fec0000010000 */
[----:B------:R3:W-:Y:S02]  /*20d0*/  @UP1 UTMALDG.2D [UR12], [UR26] ;  /* 0x0000000c1a0015b4 */ /* 0x0007e40008008000 */
[----:B------:R-:W-:Y:S06]  /*20e0*/  BAR.SYNC.DEFER_BLOCKING 0x0 ;  /* 0x0000000000007b1d */ /* 0x000fec0000010000 */
[----:B------:R-:W4:Y:S02]  /*20f0*/  SYNCS.PHASECHK.TRANS64.TRYWAIT P0, [UR28+0xc000], R2 ;  /* 0x00c00002ff0075a7 */ /* 0x000f24000800111c */
[----:B---34-:R-:W-:Y:S05]  /*2100*/  @!P0 BRA `(.L_x_63) ;  /* 0x0000000800f88947 */ /* 0x018fea0003800000 */
.L_x_80:
[----:B------:R-:W-:Y:S05]  /*2110*/  BRA.U UP0, `(.L_x_64) ;  /* 0x00000001004c7547 */ /* 0x000fea000b800000 */
[----:B------:R-:W-:Y:S02]  /*2120*/  USHF.R.U32.HI UR10, URZ, 0x4, UR16 ;  /* 0x00000004ff0a7899 */ /* 0x000fe40008011610 */
[----:B------:R-:W-:Y:S02]  /*2130*/  USHF.R.U32.HI UR12, URZ, 0x4, UR12 ;  /* 0x00000004ff0c7899 */ /* 0x000fe4000801160c */
[----:B------:R-:W-:Y:S02]  /*2140*/  USGXT.U32 UR10, UR10, 0xe ;  /* 0x0000000e0a0a789a */ /* 0x000fe40008000000 */
[----:B------:R-:W-:Y:S02]  /*2150*/  USGXT.U32 UR12, UR12, 0xe ;  /* 0x0000000e0c0c789a */ /* 0x000fe40008000000 */
[----:B------:R-:W-:Y:S02]  /*2160*/  UIADD3 UR16, UP0, UPT, UR10, 0x2, URZ ;  /* 0x000000020a107890 */ /* 0x000fe4000ff1e0ff */
[----:B------:R-:W-:Y:S01]  /*2170*/  UIADD3 UR30, UP1, UPT, UR12, 0x2, URZ ;  /* 0x000000020c1e7890 */ /* 0x000fe2000ff3e0ff */
[----:B------:R-:W-:Y:S01]  /*2180*/  UMOV UR5, URZ ;  /* 0x000000ff00057c82 */ /* 0x000fe20008000000 */
[----:B------:R-:W-:Y:S01]  /*2190*/  UMOV UR6, URZ ;  /* 0x000000ff00067c82 */ /* 0x000fe20008000000 */
[----:B------:R-:W-:-:S02]  /*21a0*/  UIADD3.X UR17, UPT, UPT, UR5, -0x7fffbfe0, URZ, UP0, !UPT ;  /* 0x8000402005117890 */ /* 0x000fc400087fe4ff */
[----:B------:R-:W-:Y:S01]  /*21b0*/  UIADD3.X UR31, UPT, UPT, UR6, -0x7fffbfe0, URZ, UP1, !UPT ;  /* 0x80004020061f7890 */ /* 0x000fe20008ffe4ff */
[----:B------:R-:W-:Y:S01]  /*21c0*/  UMOV UR32, 0x0 ;  /* 0x0000000000207882 */ /* 0x000fe20000000000 */
[----:B------:R-:W-:Y:S01]  /*21d0*/  UMOV UR33, 0x4200010 ;  /* 0x0420001000217882 */ /* 0x000fe20000000000 */
[----:B------:R-:W-:Y:S01]  /*21e0*/  UMOV UR11, 0x80004020 ;  /* 0x80004020000b7882 */ /* 0x000fe20000000000 */
[----:B------:R-:W-:Y:S01]  /*21f0*/  UMOV UR13, 0x80004020 ;  /* 0x80004020000d7882 */ /* 0x000fe20000000000 */
[----:B------:R-:W-:Y:S01]  /*2200*/  UMOV UR6, 0x0 ;  /* 0x0000000000067882 */ /* 0x000fe20000000000 */
[----:B------:R-:W-:Y:S01]  /*2210*/  UMOV UR7, 0x4200010 ;  /* 0x0420001000077882 */ /* 0x000fe20000000000 */
[----:B------:R3:W-:Y:S02]  /*2220*/  UTCHMMA gdesc[UR10], gdesc[UR12], tmem[UR23], tmem[UR32], idesc[UR33], UPT ;  /* 0x00ff200c0a0075ea */ /* 0x0007e4000b800017 */
[----:B------:R3:W-:Y:S01]  /*2230*/  UTCHMMA gdesc[UR16], gdesc[UR30], tmem[UR23], tmem[UR6], idesc[UR7], UPT ;  /* 0x00ff061e100075ea */ /* 0x0007e2000b800017 */
[----:B------:R-:W-:-:S02]  /*2240*/  NOP ;  /* 0x0000000000007918 */ /* 0x000fc40000000000 */
.L_x_64:
[----:B------:R-:W-:Y:S01]  /*2250*/  ELECT P0, URZ, PT ;  /* 0x0000000000ff782f */ /* 0x000fe20003800000 */
[----:B---3--:R-:W-:-:S03]  /*2260*/  UIADD3 UR6, UPT, UPT, UR28, 0xc020, URZ ;  /* 0x0000c0201c067890 */ /* 0x008fc6000fffe0ff */
[----:B------:R-:W-:Y:S01]  /*2270*/  ISETP.LT.U32.AND P0, PT, R68, 0x20, P0 ;  /* 0x000000204400780c */ /* 0x000fe20000701070 */
[----:B------:R-:W-:-:S12]  /*2280*/  UMOV UR7, URZ ;  /* 0x000000ff00077c82 */ /* 0x000fd80008000000 */
[----:B------:R-:W-:Y:S01]  /*2290*/  VOTEU.ANY UP0, P0 ;  /* 0x0000000000ff7886 */ /* 0x000fe20000000100 */
[----:B------:R-:W-:-:S04]  /*22a0*/  VOTEU.ANY UP1, P0 ;  /* 0x0000000000ff7886 */ /* 0x000fc80000020100 */
[----:B------:R-:W-:Y:S02]  /*22b0*/  @UP0 UMOV UR6, UR6 ;  /* 0x0000000600060c82 */ /* 0x000fe40008000000 */
[----:B------:R3:W-:Y:S01]  /*22c0*/  @UP1 UTCBAR [UR6], URZ ;  /* 0x000000ff060013e9 */ /* 0x0007e200080000ff */
[----:B------:R-:W-:Y:S06]  /*22d0*/  BAR.SYNC.DEFER_BLOCKING 0x0 ;  /* 0x0000000000007b1d */ /* 0x000fec0000010000 */
[----:B------:R-:W4:Y:S02]  /*22e0*/  SYNCS.PHASECHK.TRANS64.TRYWAIT P0, [UR28+0xc020], R2 ;  /* 0x00c02002ff0075a7 */ /* 0x000f24000800111c */
[----:B---34-:R-:W-:Y:S05]  /*22f0*/  @!P0 BRA `(.L_x_65) ;  /* 0x0000000800888947 */ /* 0x018fea0003800000 */
.L_x_81:
[----:B------:R-:W-:Y:S02]  /*2300*/  UIADD3 UR9, UPT, UPT, UR9, 0x1, URZ ;  /* 0x0000000109097890 */ /* 0x000fe4000fffe0ff */
[----:B------:R-:W-:Y:S02]  /*2310*/  UIADD3 UR18, UPT, UPT, UR18, 0x20, URZ ;  /* 0x0000002012127890 */ /* 0x000fe4000fffe0ff */
[----:B------:R-:W-:-:S04]  /*2320*/  UISETP.NE.U32.AND UP0, UPT, UR9, 0x4, UPT ;  /* 0x000000040900788c */ /* 0x000fc8000bf05070 */
[----:B------:R-:W-:Y:S02]  /*2330*/  USEL UR5, URZ, 0x1, UP0 ;  /* 0x00000001ff057887 */ /* 0x000fe40008000000 */
[----:B------:R-:W-:Y:S02]  /*2340*/  USEL UR9, UR9, URZ, UP0 ;  /* 0x000000ff09097287 */ /* 0x000fe40008000000 */
[----:B--2---:R-:W-:Y:S02]  /*2350*/  UISETP.GE.AND UP0, UPT, UR18, UR29, UPT ;  /* 0x0000001d1200728c */ /* 0x004fe4000bf06270 */
[----:B------:R-:W-:-:S07]  /*2360*/  ULOP3.LUT UR4, UR4, UR5, URZ, 0x3c, !UPT ;  /* 0x0000000504047292 */ /* 0x000fce000f8e3cff */
[----:B------:R-:W-:Y:S05]  /*2370*/  BRA.U !UP0, `(.L_x_66) ;  /* 0xfffffff908ec7547 */ /* 0x000fea000b83ffff */
.L_x_59:
[----:B---34-:R-:W-:Y:S06]  /*2380*/  BAR.SYNC.DEFER_BLOCKING 0x0 ;  /* 0x0000000000007b1d */ /* 0x018fec0000010000 */
[----:B------:R-:W-:Y:S04]  /*2390*/  BSSY.RECONVERGENT B5, `(.L_x_67) ;  /* 0x0000004000057945 */ /* 0x000fe80003800200 */
[----:B------:R-:W-:Y:S05]  /*23a0*/  @P3 BRA `(.L_x_68) ;  /* 0x0000000000083947 */ /* 0x000fea0003800000 */
[----:B------:R-:W2:Y:S02]  /*23b0*/  SYNCS.CCTL.IV [UR8+0xc000] ;  /* 0x00c00000ff0079b1 */ /* 0x000ea40008000008 */
[----:B--2---:R-:W2:Y:S02]  /*23c0*/  SYNCS.CCTL.IV [UR8+0xc020] ;  /* 0x00c02000ff0079b1 */ /* 0x004ea40008000008 */
.L_x_68:
[----:B------:R-:W-:Y:S05]  /*23d0*/  BSYNC.RECONVERGENT B5 ;  /* 0x0000000000057941 */ /* 0x000fea0003800200 */
.L_x_67:
[----:B--2---:R-:W-:Y:S06]  /*23e0*/  BAR.SYNC.DEFER_BLOCKING 0x0 ;  /* 0x0000000000007b1d */ /* 0x004fec0000010000 */
[----:B------:R-:W-:Y:S04]  /*23f0*/  BSSY.RECONVERGENT B5, `(.L_x_69) ;  /* 0x0000004000057945 */ /* 0x000fe80003800200 */
[----:B------:R-:W-:Y:S05]  /*2400*/  @P3 BRA `(.L_x_70) ;  /* 0x0000000000083947 */ /* 0x000fea0003800000 */
[----:B------:R-:W2:Y:S02]  /*2410*/  SYNCS.CCTL.IV [UR8+0xc008] ;  /* 0x00c00800ff0079b1 */ /* 0x000ea40008000008 */
[----:B--2---:R-:W2:Y:S02]  /*2420*/  SYNCS.CCTL.IV [UR8+0xc028] ;  /* 0x00c02800ff0079b1 */ /* 0x004ea40008000008 */
.L_x_70:
[----:B------:R-:W-:Y:S05]  /*2430*/  BSYNC.RECONVERGENT B5 ;  /* 0x0000000000057941 */ /* 0x000fea0003800200 */
.L_x_69:
[----:B--2---:R-:W-:Y:S06]  /*2440*/  BAR.SYNC.DEFER_BLOCKING 0x0 ;  /* 0x0000000000007b1d */ /* 0x004fec0000010000 */
[----:B------:R-:W-:Y:S04]  /*2450*/  BSSY.RECONVERGENT B5, `(.L_x_71) ;  /* 0x0000004000057945 */ /* 0x000fe80003800200 */
[----:B------:R-:W-:Y:S05]  /*2460*/  @P3 BRA `(.L_x_72) ;  /* 0x0000000000083947 */ /* 0x000fea0003800000 */
[----:B------:R-:W2:Y:S02]  /*2470*/  SYNCS.CCTL.IV [UR8+0xc010] ;  /* 0x00c01000ff0079b1 */ /* 0x000ea40008000008 */
[----:B--2---:R-:W2:Y:S02]  /*2480*/  SYNCS.CCTL.IV [UR8+0xc030] ;  /* 0x00c03000ff0079b1 */ /* 0x004ea40008000008 */
.L_x_72:
[----:B------:R-:W-:Y:S05]  /*2490*/  BSYNC.RECONVERGENT B5 ;  /* 0x0000000000057941 */ /* 0x000fea0003800200 */
.L_x_71:
[----:B--2---:R-:W-:Y:S06]  /*24a0*/  BAR.SYNC.DEFER_BLOCKING 0x0 ;  /* 0x0000000000007b1d */ /* 0x004fec0000010000 */
[----:B------:R-:W-:Y:S04]  /*24b0*/  BSSY.RECONVERGENT B5, `(.L_x_73) ;  /* 0x0000004000057945 */ /* 0x000fe80003800200 */
[----:B------:R-:W-:Y:S05]  /*24c0*/  @P3 BRA `(.L_x_74) ;  /* 0x0000000000083947 */ /* 0x000fea0003800000 */
[----:B------:R-:W2:Y:S02]  /*24d0*/  SYNCS.CCTL.IV [UR8+0xc018] ;  /* 0x00c01800ff0079b1 */ /* 0x000ea40008000008 */
[----:B--2---:R-:W2:Y:S02]  /*24e0*/  SYNCS.CCTL.IV [UR8+0xc038] ;  /* 0x00c03800ff0079b1 */ /* 0x004ea40008000008 */
.L_x_74:
[----:B------:R-:W-:Y:S05]  /*24f0*/  BSYNC.RECONVERGENT B5 ;  /* 0x0000000000057941 */ /* 0x000fea0003800200 */
.L_x_73:
[----:B------:R-:W-:Y:S01]  /*2500*/  USHF.L.U32 UR4, UR22, 0x15, URZ ;  /* 0x0000001516047899 */ /* 0x000fe200080006ff */
[C---:B------:R-:W-:Y:S01]  /*2510*/  IMAD.SHL.U32 R4, R0.reuse, 0x80, RZ ;  /* 0x0000008000047824 */ /* 0x040fe200078e00ff */
[----:B------:R-:W-:Y:S01]  /*2520*/  ELECT P0, URZ, PT ;  /* 0x0000000000ff782f */ /* 0x000fe20003800000 */
[C---:B------:R-:W-:Y:S01]  /*2530*/  IMAD.SHL.U32 R2, R0.reuse, 0x40, RZ ;  /* 0x0000004000027824 */ /* 0x040fe200078e00ff */
[----:B------:R-:W-:Y:S01]  /*2540*/  ULOP3.LUT UR4, UR4, 0x600000, URZ, 0xc0, !UPT ;  /* 0x0060000004047892 */ /* 0x000fe2000f8ec0ff */
[----:B------:R-:W-:Y:S01]  /*2550*/  IMAD.SHL.U32 R3, R0, 0x10, RZ ;  /* 0x0000001000037824 */ /* 0x000fe200078e00ff */
[----:B------:R-:W-:Y:S01]  /*2560*/  LOP3.LUT R5, R4, 0x780, RZ, 0xc0, !PT ;  /* 0x0000078004057812 */ /* 0x000fe200078ec0ff */
[----:B------:R-:W-:Y:S01]  /*2570*/  IMAD.SHL.U32 R0, R0, 0x200, RZ ;  /* 0x0000020000007824 */ /* 0x000fe200078e00ff */
[----:B------:R-:W-:Y:S01]  /*2580*/  LOP3.LUT R2, R2, 0x1800, RZ, 0xc0, !PT ;  /* 0x0000180002027812 */ /* 0x000fe200078ec0ff */
[----:B------:R-:W-:Y:S01]  /*2590*/  UIADD3 UR4, UPT, UPT, UR23, UR4, URZ ;  /* 0x0000000417047290 */ /* 0x000fe2000fffe0ff */
[----:B------:R-:W-:Y:S01]  /*25a0*/  ISETP.LT.U32.AND P0, PT, R68, 0x40, P0 ;  /* 0x000000404400780c */ /* 0x000fe20000701070 */
[----:B------:R-:W-:Y:S01]  /*25b0*/  ULOP3.LUT UR22, UR22, 0x1, URZ, 0xc0, !UPT ;  /* 0x0000000116167892 */ /* 0x000fe2000f8ec0ff */
[----:B------:R-:W-:Y:S01]  /*25c0*/  LOP3.LUT R5, R5, 0x2000, R0, 0xf8, !PT ;  /* 0x0000200005057812 */ /* 0x000fe200078ef800 */
[----:B------:R-:W-:Y:S01]  /*25d0*/  UMOV UR6, UR19 ;  /* 0x0000001300067c82 */ /* 0x000fe20008000000 */
[----:B------:R-:W-:Y:S01]  /*25e0*/  LOP3.LUT R2, R2, 0x70, R3, 0xf8, !PT ;  /* 0x0000007002027812 */ /* 0x000fe200078ef803 */
[----:B------:R-:W-:-:S03]  /*25f0*/  ULEA UR5, UR22, UR15, 0x6 ;  /* 0x0000000f16057291 */ /* 0x000fc6000f8e30ff */
[----:B------:R-:W-:Y:S02]  /*2600*/  LOP3.LUT R0, R5, R2, RZ, 0xfc, !PT ;  /* 0x0000000205007212 */ /* 0x000fe400078efcff */
[----:B-----5:R-:W-:Y:S01]  /*2610*/  LDTM.16dp32bit_t0_t15.x64 R4, tmem[UR4] ;  /* 0x00000004000479ee */ /* 0x020fe20008b00000 */
[----:B------:R-:W3:Y:S01]  /*2620*/  LDTM.16dp32bit_t16_t31.x64 R4, tmem[UR4+0x40] ;  /* 0x00004004000479ee */ /* 0x000ee20008b20000 */
[----:B------:R-:W-:Y:S01]  /*2630*/  NOP ;  /* 0x0000000000007918 */ /* 0x000fe20000000000 */
[C---:B------:R-:W-:Y:S01]  /*2640*/  LOP3.LUT R2, R0.reuse, 0x10, RZ, 0x3c, !PT ;  /* 0x0000001000027812 */ /* 0x040fe200078e3cff */
[----:B------:R-:W-:Y:S01]  /*2650*/  ULEA UR4, UR22, UR8, 0xd ;  /* 0x0000000816047291 */ /* 0x000fe2000f8e68ff */
[----:B------:R-:W-:Y:S01]  /*2660*/  LOP3.LUT R3, R0, 0x20, RZ, 0x3c, !PT ;  /* 0x0000002000037812 */ /* 0x000fe200078e3cff */
[----:B---3--:R-:W-:Y:S01]  /*2670*/  VOTEU.ANY UP1, P0 ;  /* 0x0000000000ff7886 */ /* 0x008fe20000020100 */
[----:B------:R-:W-:Y:S01]  /*2680*/  VOTEU.ANY UP0, P0 ;  /* 0x0000000000ff7886 */ /* 0x000fe20000000100 */
[----:B------:R-:W-:-:S02]  /*2690*/  F2FP.F16.F32.PACK_AB R4, R5, R4 ;  /* 0x000000040504723e */ /* 0x000fc400000000ff */
[----:B------:R-:W-:Y:S02]  /*26a0*/  F2FP.F16.F32.PACK_AB R5, R7, R6 ;  /* 0x000000060705723e */ /* 0x000fe400000000ff */
[----:B------:R-:W-:Y:S02]  /*26b0*/  F2FP.F16.F32.PACK_AB R12, R13, R12 ;  /* 0x0000000c0d0c723e */ /* 0x000fe400000000ff */
[----:B------:R-:W-:Y:S02]  /*26c0*/  F2FP.F16.F32.PACK_AB R6, R9, R8 ;  /* 0x000000080906723e */ /* 0x000fe400000000ff */
[----:B------:R-:W-:Y:S02]  /*26d0*/  F2FP.F16.F32.PACK_AB R7, R11, R10 ;  /* 0x0000000a0b07723e */ /* 0x000fe400000000ff */
[----:B------:R-:W-:Y:S02]  /*26e0*/  F2FP.F16.F32.PACK_AB R13, R15, R14 ;  /* 0x0000000e0f0d723e */ /* 0x000fe400000000ff */
[----:B------:R-:W-:Y:S01]  /*26f0*/  F2FP.F16.F32.PACK_AB R20, R21, R20 ;  /* 0x000000141514723e */ /* 0x000fe200000000ff */
[----:B--2---:R2:W-:Y:S01]  /*2700*/  STS.128 [R0+UR8], R4 ;  /* 0x0000000400007988 */ /* 0x0045e20008000c08 */
[----:B------:R-:W-:-:S02]  /*2710*/  F2FP.F16.F32.PACK_AB R14, R17, R16 ;  /* 0x00000010110e723e */ /* 0x000fc400000000ff */
[----:B------:R-:W-:Y:S02]  /*2720*/  F2FP.F16.F32.PACK_AB R15, R19, R18 ;  /* 0x00000012130f723e */ /* 0x000fe400000000ff */
[----:B------:R-:W-:Y:S02]  /*2730*/  F2FP.F16.F32.PACK_AB R21, R23, R22 ;  /* 0x000000161715723e */ /* 0x000fe400000000ff */
[----:B------:R-:W-:Y:S01]  /*2740*/  F2FP.F16.F32.PACK_AB R28, R29, R28 ;  /* 0x0000001c1d1c723e */ /* 0x000fe200000000ff */
[----:B------:R2:W-:Y:S01]  /*2750*/  STS.128 [R2+UR8], R12 ;  /* 0x0000000c02007988 */ /* 0x0005e20008000c08 */
[----:B------:R-:W-:Y:S02]  /*2760*/  F2FP.F16.F32.PACK_AB R22, R25, R24 ;  /* 0x000000181916723e */ /* 0x000fe400000000ff */
[----:B------:R-:W-:Y:S02]  /*2770*/  F2FP.F16.F32.PACK_AB R23, R27, R26 ;  /* 0x0000001a1b17723e */ /* 0x000fe400000000ff */
[----:B------:R-:W-:-:S02]  /*2780*/  F2FP.F16.F32.PACK_AB R29, R31, R30 ;  /* 0x0000001e1f1d723e */ /* 0x000fc400000000ff */
[----:B------:R-:W-:Y:S01]  /*2790*/  F2FP.F16.F32.PACK_AB R36, R37, R36 ;  /* 0x000000242524723e */ /* 0x000fe200000000ff */
[----:B------:R2:W-:Y:S01]  /*27a0*/  STS.128 [R3+UR8], R20 ;  /* 0x0000001403007988 */ /* 0x0005e20008000c08 */
[----:B------:R-:W-:Y:S02]  /*27b0*/  F2FP.F16.F32.PACK_AB R30, R33, R32 ;  /* 0x00000020211e723e */ /* 0x000fe400000000ff */
[----:B------:R-:W-:Y:S02]  /*27c0*/  F2FP.F16.F32.PACK_AB R31, R35, R34 ;  /* 0x00000022231f723e */ /* 0x000fe400000000ff */
[----:B------:R-:W-:Y:S02]  /*27d0*/  F2FP.F16.F32.PACK_AB R37, R39, R38 ;  /* 0x000000262725723e */ /* 0x000fe400000000ff */
[----:B------:R-:W-:Y:S02]  /*27e0*/  F2FP.F16.F32.PACK_AB R44, R45, R44 ;  /* 0x0000002c2d2c723e */ /* 0x000fe400000000ff */
[----:B------:R-:W-:-:S02]  /*27f0*/  LOP3.LUT R8, R0, 0x30, RZ, 0x3c, !PT ;  /* 0x0000003000087812 */ /* 0x000fc400078e3cff */
[----:B------:R-:W-:Y:S02]  /*2800*/  F2FP.F16.F32.PACK_AB R38, R41, R40 ;  /* 0x000000282926723e */ /* 0x000fe400000000ff */
[----:B------:R-:W-:Y:S01]  /*2810*/  F2FP.F16.F32.PACK_AB R39, R43, R42 ;  /* 0x0000002a2b27723e */ /* 0x000fe200000000ff */
[----:B------:R2:W-:Y:S01]  /*2820*/  STS.128 [R8+UR8], R28 ;  /* 0x0000001c08007988 */ /* 0x0005e20008000c08 */
[----:B------:R-:W-:Y:S02]  /*2830*/  F2FP.F16.F32.PACK_AB R45, R47, R46 ;  /* 0x0000002e2f2d723e */ /* 0x000fe400000000ff */
[----:B------:R-:W-:Y:S02]  /*2840*/  F2FP.F16.F32.PACK_AB R52, R53, R52 ;  /* 0x000000343534723e */ /* 0x000fe400000000ff */
[----:B------:R-:W-:Y:S02]  /*2850*/  LOP3.LUT R9, R0, 0x40, RZ, 0x3c, !PT ;  /* 0x0000004000097812 */ /* 0x000fe400078e3cff */
[----:B------:R-:W-:-:S02]  /*2860*/  F2FP.F16.F32.PACK_AB R46, R49, R48 ;  /* 0x00000030312e723e */ /* 0x000fc400000000ff */
[----:B------:R-:W-:Y:S01]  /*2870*/  F2FP.F16.F32.PACK_AB R47, R51, R50 ;  /* 0x00000032332f723e */ /* 0x000fe200000000ff */
[----:B------:R2:W-:Y:S01]  /*2880*/  STS.128 [R9+UR8], R36 ;  /* 0x0000002409007988 */ /* 0x0005e20008000c08 */
[----:B------:R-:W-:Y:S02]  /*2890*/  F2FP.F16.F32.PACK_AB R53, R55, R54 ;  /* 0x000000363735723e */ /* 0x000fe400000000ff */
[----:B------:R-:W-:Y:S02]  /*28a0*/  F2FP.F16.F32.PACK_AB R60, R61, R60 ;  /* 0x0000003c3d3c723e */ /* 0x000fe400000000ff */
[----:B------:R-:W-:Y:S02]  /*28b0*/  LOP3.LUT R10, R0, 0x50, RZ, 0x3c, !PT ;  /* 0x00000050000a7812 */ /* 0x000fe400078e3cff */
[----:B------:R-:W-:Y:S02]  /*28c0*/  F2FP.F16.F32.PACK_AB R54, R57, R56 ;  /* 0x000000383936723e */ /* 0x000fe400000000ff */
[----:B------:R-:W-:Y:S01]  /*28d0*/  F2FP.F16.F32.PACK_AB R55, R59, R58 ;  /* 0x0000003a3b37723e */ /* 0x000fe200000000ff */
[----:B------:R2:W-:Y:S01]  /*28e0*/  STS.128 [R10+UR8], R44 ;  /* 0x0000002c0a007988 */ /* 0x0005e20008000c08 */
[----:B------:R-:W-:-:S02]  /*28f0*/  F2FP.F16.F32.PACK_AB R61, R63, R62 ;  /* 0x0000003e3f3d723e */ /* 0x000fc400000000ff */
[C---:B------:R-:W-:Y:S02]  /*2900*/  LOP3.LUT R11, R0.reuse, 0x60, RZ, 0x3c, !PT ;  /* 0x00000060000b7812 */ /* 0x040fe400078e3cff */
[----:B------:R-:W-:Y:S02]  /*2910*/  F2FP.F16.F32.PACK_AB R62, R65, R64 ;  /* 0x00000040413e723e */ /* 0x000fe400000000ff */
[----:B------:R-:W-:Y:S01]  /*2920*/  F2FP.F16.F32.PACK_AB R63, R67, R66 ;  /* 0x00000042433f723e */ /* 0x000fe200000000ff */
[----:B------:R2:W-:Y:S01]  /*2930*/  STS.128 [R11+UR8], R52 ;  /* 0x000000340b007988 */ /* 0x0005e20008000c08 */
[----:B------:R-:W-:-:S05]  /*2940*/  LOP3.LUT R16, R0, 0x70, RZ, 0x3c, !PT ;  /* 0x0000007000107812 */ /* 0x000fca00078e3cff */
[----:B------:R2:W-:Y:S01]  /*2950*/  STS.128 [R16+UR8], R60 ;  /* 0x0000003c10007988 */ /* 0x0005e20008000c08 */
[----:B------:R3:W-:Y:S06]  /*2960*/  MEMBAR.ALL.CTA ;  /* 0x0000000000007992 */ /* 0x0007ec0000008000 */
[----:B---3--:R-:W3:Y:S02]  /*2970*/  FENCE.VIEW.ASYNC.S ;  /* 0x00000000000073c6 */ /* 0x008ee40000000000 */
[----:B---3--:R-:W-:Y:S06]  /*2980*/  BAR.SYNC.DEFER_BLOCKING 0x0 ;  /* 0x0000000000007b1d */ /* 0x008fec0000010000 */
[----:B------:R2:W-:Y:S01]  /*2990*/  @UP1 UTMASTG.2D [UR4], [UR20] ;  /* 0x00000004140013b5 */ /* 0x0005e20008008000 */
[----:B------:R0:W-:Y:S01]  /*29a0*/  UTMACMDFLUSH ;  /* 0x00000000000079b7 */ /* 0x0001e20000000000 */
[----:B------:R-:W-:-:S04]  /*29b0*/  DEPBAR.LE SB0, 0x0 ;  /* 0x000080000000791a */ /* 0x000fc80000000000 */
[----:B------:R-:W-:Y:S08]  /*29c0*/  BAR.SYNC.DEFER_BLOCKING 0x0 ;  /* 0x0000000000007b1d */ /* 0x000ff00000010000 */
[----:B------:R-:W-:Y:S06]  /*29d0*/  BAR.SYNC.DEFER_BLOCKING 0x0 ;  /* 0x0000000000007b1d */ /* 0x000fec0000010000 */
[----:B--2---:R-:W-:Y:S05]  /*29e0*/  @P2 BRA `(.L_x_75) ;  /* 0x0000000000a02947 */ /* 0x004fea0003800000 */
[----:B------:R-:W2:Y:S01]  /*29f0*/  S2UR UR5, SR_CgaCtaId ;  /* 0x00000000000579c3 */ /* 0x000ea20000008800 */
[----:B------:R-:W-:Y:S01]  /*2a00*/  NOP ;  /* 0x0000000000007918 */ /* 0x000fe20000000000 */
[----:B------:R-:W-:Y:S01]  /*2a10*/  UMOV UR4, 0x50 ;  /* 0x0000005000047882 */ /* 0x000fe20000000000 */
[----:B------:R-:W-:Y:S02]  /*2a20*/  IMAD.U32 R0, RZ, RZ, UR23 ;  /* 0x00000017ff007e24 */ /* 0x000fe4000f8e00ff */
[----:B------:R-:W-:Y:S02]  /*2a30*/  IMAD.MOV.U32 R3, RZ, RZ, 0xf ;  /* 0x0000000fff037424 */ /* 0x000fe400078e00ff */
[----:B------:R-:W-:Y:S01]  /*2a40*/  IMAD.MOV.U32 R7, RZ, RZ, 0x1 ;  /* 0x00000001ff077424 */ /* 0x000fe200078e00ff */
[----:B------:R-:W-:-:S04]  /*2a50*/  LOP3.LUT R0, R0, 0xffff, RZ, 0xc0, !PT ;  /* 0x0000ffff00007812 */ /* 0x000fc800078ec0ff */
[----:B------:R-:W-:-:S05]  /*2a60*/  SHF.R.U32.HI R0, RZ, 0x5, R0 ;  /* 0x00000005ff007819 */ /* 0x000fca0000011600 */
[----:B------:R-:W-:Y:S01]  /*2a70*/  VIADD R2, R0, 0x10 ;  /* 0x0000001000027836 */ /* 0x000fe20000000000 */
[----:B------:R-:W-:Y:S01]  /*2a80*/  SHF.L.U32 R0, R3, R0, RZ ;  /* 0x0000000003007219 */ /* 0x000fe200000006ff */
[----:B--2---:R-:W-:-:S03]  /*2a90*/  ULEA UR6, UR5, UR4, 0x18 ;  /* 0x0000000405067291 */ /* 0x004fc6000f8ec0ff */
[----:B------:R-:W-:-:S04]  /*2aa0*/  SHF.L.U32 R3, R7, R2, RZ ;  /* 0x0000000207037219 */ /* 0x000fc800000006ff */
[----:B------:R-:W-:Y:S02]  /*2ab0*/  LOP3.LUT R0, R3, R0, RZ, 0xfc, !PT ;  /* 0x0000000003007212 */ /* 0x000fe400078efcff */
[----:B------:R-:W2:Y:S02]  /*2ac0*/  LDS R5, [UR6] ;  /* 0x00000006ff057984 */ /* 0x000ea40008000800 */
[C---:B------:R-:W-:Y:S02]  /*2ad0*/  LOP3.LUT R2, R0.reuse, 0xffff, RZ, 0xc0, !PT ;  /* 0x0000ffff00027812 */ /* 0x040fe400078ec0ff */
[----:B--2---:R-:W-:-:S04]  /*2ae0*/  LOP3.LUT R3, R0, 0xffff, R5, 0x80, !PT ;  /* 0x0000ffff00037812 */ /* 0x004fc800078e8005 */
[----:B------:R-:W-:-:S13]  /*2af0*/  ISETP.NE.AND P0, PT, R3, R2, PT ;  /* 0x000000020300720c */ /* 0x000fda0003f05270 */
[----:B------:R-:W-:Y:S05]  /*2b00*/  @P0 BRA `(.L_x_76) ;  /* 0x0000000000500947 */ /* 0x000fea0003800000 */
[----:B------:R-:W-:Y:S02]  /*2b10*/  SHF.R.U32.HI R5, RZ, 0x10, R5 ;  /* 0x00000010ff057819 */ /* 0x000fe40000011605 */
[----:B------:R-:W-:-:S04]  /*2b20*/  SHF.R.U32.HI R2, RZ, 0x10, R0 ;  /* 0x00000010ff027819 */ /* 0x000fc80000011600 */
[----:B------:R-:W-:-:S04]  /*2b30*/  LOP3.LUT R5, R5, R2, RZ, 0xc0, !PT ;  /* 0x0000000205057212 */ /* 0x000fc800078ec0ff */
[----:B------:R-:W-:-:S13]  /*2b40*/  ISETP.NE.AND P0, PT, R5, R2, PT ;  /* 0x000000020500720c */ /* 0x000fda0003f05270 */
[----:B------:R-:W-:Y:S05]  /*2b50*/  @P0 BRA `(.L_x_77) ;  /* 0x0000000000300947 */ /* 0x000fea0003800000 */
[----:B------:R-:W-:Y:S01]  /*2b60*/  R2UR UR4, R0 ;  /* 0x00000000000472ca */ /* 0x000fe200000e0000 */
[----:B------:R-:W-:Y:S01]  /*2b70*/  VOTEU.ANY UR5, UPT, PT ;  /* 0x0000000000057886 */ /* 0x000fe200038e0100 */
[----:B------:R-:W2:Y:S01]  /*2b80*/  S2R R0, SR_LANEID ;  /* 0x0000000000007919 */ /* 0x000ea20000000000 */
[----:B------:R-:W-:-:S10]  /*2b90*/  UFLO.U32 UR5, UR5 ;  /* 0x00000005000572bd */ /* 0x000fd400080e0000 */
[----:B------:R-:W-:-:S06]  /*2ba0*/  ULOP3.LUT UR4, URZ, UR4, URZ, 0x33, !UPT ;  /* 0x00000004ff047292 */ /* 0x000fcc000f8e33ff */
[----:B------:R-:W-:-:S04]  /*2bb0*/  IMAD.U32 R2, RZ, RZ, UR4 ;  /* 0x00000004ff027e24 */ /* 0x000fc8000f8e00ff */
[----:B------:R-:W3:Y:S02]  /*2bc0*/  REDUX UR7, R2 ;  /* 0x00000000020773c4 */ /* 0x000ee40000000000 */
[----:B------:R4:W-:Y:S01]  /*2bd0*/  UTCATOMSWS.AND URZ, UR4 ;  /* 0x0000000400ff79e3 */ /* 0x0009e20008000000 */
[----:B--2---:R-:W-:Y:S01]  /*2be0*/  ISETP.EQ.U32.AND P0, PT, R0, UR5, PT ;  /* 0x0000000500007c0c */ /* 0x004fe2000bf02070 */
[----:B---3--:R-:W-:-:S12]  /*2bf0*/  IMAD.U32 R0, RZ, RZ, UR7 ;  /* 0x00000007ff007e24 */ /* 0x008fd8000f8e00ff */
[----:B------:R4:W-:Y:S01]  /*2c00*/  @P0 ATOMS.AND RZ, [UR6], R0 ;  /* 0x00000000ffff098c */ /* 0x0009e2000a800006 */
[----:B------:R-:W-:Y:S05]  /*2c10*/  BRA `(.L_x_75) ;  /* 0x0000000000147947 */ /* 0x000fea0003800000 */
.L_x_77:
[----:B------:R-:W-:-:S07]  /*2c20*/  MOV R2, 0x2c40 ;  /* 0x00002c4000027802 */ /* 0x000fce0000000f00 */
[----:B-1----:R-:W-:Y:S05]  /*2c30*/  CALL.REL.NOINC `($__internal_0_$__cuda_sm10x_tcgen05_guardrail_trap_col_being_dealloced_not_returned_by_alloc) ;  /* 0x0000000000447944 */ /* 0x002fea0003c00000 */
[----:B------:R-:W-:Y:S05]  /*2c40*/  BRA `(.L_x_75) ;  /* 0x0000000000087947 */ /* 0x000fea0003800000 */
.L_x_76:
[----:B------:R-:W-:-:S07]  /*2c50*/  MOV R2, 0x2c70 ;  /* 0x00002c7000027802 */ /* 0x000fce0000000f00 */
[----:B-1----:R-:W-:Y:S05]  /*2c60*/  CALL.REL.NOINC `($__internal_2_$__cuda_sm10x_tcgen05_guardrail_trap_unallocated_columns_being_dealloced) ;  /* 0x0000000000507944 */ /* 0x002fea0003c00000 */
.L_x_75:
[----:B------:R-:W-:Y:S01]  /*2c70*/  NOP ;  /* 0x0000000000007918 */ /* 0x000fe20000000000 */
[----:B----4-:R-:W-:Y:S05]  /*2c80*/  EXIT ;  /* 0x000000000000794d */ /* 0x010fea0003800000 */
.L_x_60:
[----:B------:R-:W2:Y:S02]  /*2c90*/  SYNCS.PHASECHK.TRANS64.TRYWAIT P0, [UR8+0xc000], RZ ;  /* 0x00c000ffff0075a7 */ /* 0x000ea40008001108 */
[----:B--2---:R-:W-:Y:S05]  /*2ca0*/  @!P0 BRA `(.L_x_60) ;  /* 0xfffffffc00f88947 */ /* 0x004fea000383ffff */
[----:B------:R-:W-:Y:S05]  /*2cb0*/  BRA `(.L_x_78) ;  /* 0xfffffff000087947 */ /* 0x000fea000383ffff */
.L_x_62:
[----:B------:R-:W2:Y:S02]  /*2cc0*/  SYNCS.PHASECHK.TRANS64.TRYWAIT P1, [UR8+0xc020], RZ ;  /* 0x00c020ffff0075a7 */ /* 0x000ea40008021108 */
[----:B--2---:R-:W-:Y:S05]  /*2cd0*/  @!P1 BRA `(.L_x_62) ;  /* 0xfffffffc00f89947 */ /* 0x004fea000383ffff */
[----:B------:R-:W-:Y:S05]  /*2ce0*/  BRA `(.L_x_79) ;  /* 0xfffffff0007c7947 */ /* 0x000fea000383ffff */
.L_x_63:
[----:B------:R-:W3:Y:S02]  /*2cf0*/  SYNCS.PHASECHK.TRANS64.TRYWAIT P0, [UR28+0xc000], R2 ;  /* 0x00c00002ff0075a7 */ /* 0x000ee4000800111c */
[----:B---3--:R-:W-:Y:S05]  /*2d00*/  @!P0 BRA `(.L_x_63) ;  /* 0xfffffffc00f88947 */ /* 0x008fea000383ffff */
[----:B------:R-:W-:Y:S05]  /*2d10*/  BRA `(.L_x_80) ;  /* 0xfffffff000fc7947 */ /* 0x000fea000383ffff */
.L_x_65:
[----:B------:R-:W3:Y:S02]  /*2d20*/  SYNCS.PHASECHK.TRANS64.TRYWAIT P0, [UR28+0xc020], R2 ;  /* 0x00c02002ff0075a7 */ /* 0x000ee4000800111c */
[----:B---3--:R-:W-:Y:S05]  /*2d30*/  @!P0 BRA `(.L_x_65) ;  /* 0xfffffffc00f88947 */ /* 0x008fea000383ffff */
[----:B------:R-:W-:Y:S05]  /*2d40*/  BRA `(.L_x_81) ;  /* 0xfffffff4006c7947 */ /* 0x000fea000383ffff */
        .weak           $__internal_0_$__cuda_sm10x_tcgen05_guardrail_trap_col_being_dealloced_not_returned_by_alloc
        .type           $__internal_0_$__cuda_sm10x_tcgen05_guardrail_trap_col_being_dealloced_not_returned_by_alloc,@function
        .size           $__internal_0_$__cuda_sm10x_tcgen05_guardrail_trap_col_being_dealloced_not_returned_by_alloc,($__internal_1_$__cuda_sm10x_tcgen05_guardrail_trap_phase_invalid_during_alloc - $__internal_0_$__cuda_sm10x_tcgen05_guardrail_trap_col_being_dealloced_not_returned_by_alloc)
$__internal_0_$__cuda_sm10x_tcgen05_guardrail_trap_col_being_dealloced_not_returned_by_alloc:
[----:B------:R-:W-:Y:S05]  /*2d50*/  BPT.TRAP 0x1 ;  /* 0x000000040000795c */ /* 0x000fea0000300000 */
[----:B------:R-:W-:-:S04]  /*2d60*/  IMAD.MOV.U32 R3, RZ, RZ, 0x0 ;  /* 0x00000000ff037424 */ /* 0x000fc800078e00ff */
[----:B------:R-:W-:Y:S05]  /*2d70*/  RET.REL.NODEC R2 `(gluon_tcgen05) ;  /* 0xffffffd002a07950 */ /* 0x000fea0003c3ffff */
        .weak           $__internal_1_$__cuda_sm10x_tcgen05_guardrail_trap_phase_invalid_during_alloc
        .type           $__internal_1_$__cuda_sm10x_tcgen05_guardrail_trap_phase_invalid_during_alloc,@function
        .size           $__internal_1_$__cuda_sm10x_tcgen05_guardrail_trap_phase_invalid_during_alloc,($__internal_2_$__cuda_sm10x_tcgen05_guardrail_trap_unallocated_columns_being_dealloced - $__internal_1_$__cuda_sm10x_tcgen05_guardrail_trap_phase_invalid_during_alloc)
$__internal_1_$__cuda_sm10x_tcgen05_guardrail_trap_phase_invalid_during_alloc:
[----:B------:R-:W-:Y:S05]  /*2d80*/  BPT.TRAP 0x1 ;  /* 0x000000040000795c */ /* 0x000fea0000300000 */
[----:B------:R-:W-:-:S04]  /*2d90*/  IMAD.MOV.U32 R3, RZ, RZ, 0x0 ;  /* 0x00000000ff037424 */ /* 0x000fc800078e00ff */
[----:B------:R-:W-:Y:S05]  /*2da0*/  RET.REL.NODEC R2 `(gluon_tcgen05) ;  /* 0xffffffd002947950 */ /* 0x000fea0003c3ffff */
        .weak           $__internal_2_$__cuda_sm10x_tcgen05_guardrail_trap_unallocated_columns_being_dealloced
        .type           $__internal_2_$__cuda_sm10x_tcgen05_guardrail_trap_unallocated_columns_being_dealloced,@function
        .size           $__internal_2_$__cuda_sm10x_tcgen05_guardrail_trap_unallocated_columns_being_dealloced,(.L_x_85 - $__internal_2_$__cuda_sm10x_tcgen05_guardrail_trap_unallocated_columns_being_dealloced)
$__internal_2_$__cuda_sm10x_tcgen05_guardrail_trap_unallocated_columns_being_dealloced:
[----:B------:R-:W-:Y:S05]  /*2db0*/  BPT.TRAP 0x1 ;  /* 0x000000040000795c */ /* 0x000fea0000300000 */
[----:B------:R-:W-:-:S04]  /*2dc0*/  IMAD.MOV.U32 R3, RZ, RZ, 0x0 ;  /* 0x00000000ff037424 */ /* 0x000fc800078e00ff */
[----:B------:R-:W-:Y:S05]  /*2dd0*/  RET.REL.NODEC R2 `(gluon_tcgen05) ;  /* 0xffffffd002887950 */ /* 0x000fea0003c3ffff */
.L_x_82:
[----:B------:R-:W-:-:S00]  /*2de0*/  BRA `(.L_x_82) ;  /* 0xfffffffc00fc7947 */ /* 0x000fc0000383ffff */
[----:B------:R-:W-:-:S00]  /*2df0*/  NOP ;  /* 0x0000000000007918 */ /* 0x000fc00000000000 */
        /* <DEDUP_REMOVED lines=8> */
.L_x_85:


//--------------------- .nv.shared.gluon_tcgen05  --------------------------
	.section	.nv.shared.gluon_tcgen05,"aw",@nobits
	.sectionflags	@""
	.align	16
	.zero		1024


//--------------------- .nv.shared.reserved.0     --------------------------
	.section	.nv.shared.reserved.0,"aw",@nobits
	.align	8
	.weak		__nv_reservedSMEM_offset_0_alias
	.size		__nv_reservedSMEM_offset_0_alias, 0, 64
	.other		__nv_reservedSMEM_offset_0_alias,@"STO_CUDA_RESERVED_SHARED STV_DEFAULT"
__nv_reservedSMEM_offset_0_alias:
	.zero		0
.nv.shared.reserved.0:
	.zero		64
	.weak		__nv_reservedSMEM_allocation_phase
	.type		__nv_reservedSMEM_allocation_phase,@object
	.size		__nv_reservedSMEM_allocation_phase,(.L_0 - __nv_reservedSMEM_allocation_phase)
__nv_reservedSMEM_allocation_phase:
	.zero		1
.L_0:
	.zero		7
	.weak		__nv_reservedSMEM_devtool_atexit_pc
	.type		__nv_reservedSMEM_devtool_atexit_pc,@object
	.size		__nv_reservedSMEM_devtool_atexit_pc,(__nv_reservedSMEM_allocation_mask - __nv_reservedSMEM_devtool_atexit_pc)
__nv_reservedSMEM_devtool_atexit_pc:
	.zero		8
	.weak		__nv_reservedSMEM_allocation_mask
	.type		__nv_reservedSMEM_allocation_mask,@object
	.size		__nv_reservedSMEM_allocation_mask,(.L_2 - __nv_reservedSMEM_allocation_mask)
__nv_reservedSMEM_allocation_mask:
	.zero		4
.L_2:


//--------------------- .nv.constant0.gluon_tcgen05 --------------------------
	.section	.nv.constant0.gluon_tcgen05,"a",@progbits
	.sectionflags	@""
	.align	4
.nv.constant0.gluon_tcgen05:
	.zero		976


//--------------------- SYMBOLS --------------------------

	.type		.nv.reservedSmem.offset0,@object
	.size		.nv.reservedSmem.offset0,0x4
	.type		.nv.reservedSmem.cap,@object
	.size		.nv.reservedSmem.cap,0x4
